//
// Generated by NVIDIA NVVM Compiler
//
// Compiler Build ID: CL-36424714
// Cuda compilation tools, release 13.0, V13.0.88
// Based on NVVM 20.0.0
//

.version 9.0
.target sm_100
.address_size 64

	// .globl	_ZN4nmoe18g1_gate_fwd_kernelILi256EEEvPK13__nv_bfloat16S3_PS1_S4_l

.visible .entry _ZN4nmoe18g1_gate_fwd_kernelILi256EEEvPK13__nv_bfloat16S3_PS1_S4_l(
	.param .u64 .ptr .align 1 _ZN4nmoe18g1_gate_fwd_kernelILi256EEEvPK13__nv_bfloat16S3_PS1_S4_l_param_0,
	.param .u64 .ptr .align 1 _ZN4nmoe18g1_gate_fwd_kernelILi256EEEvPK13__nv_bfloat16S3_PS1_S4_l_param_1,
	.param .u64 .ptr .align 1 _ZN4nmoe18g1_gate_fwd_kernelILi256EEEvPK13__nv_bfloat16S3_PS1_S4_l_param_2,
	.param .u64 .ptr .align 1 _ZN4nmoe18g1_gate_fwd_kernelILi256EEEvPK13__nv_bfloat16S3_PS1_S4_l_param_3,
	.param .u64 _ZN4nmoe18g1_gate_fwd_kernelILi256EEEvPK13__nv_bfloat16S3_PS1_S4_l_param_4
)
.maxntid 256
{
	.reg .pred 	%p<10>;
	.reg .b16 	%rs<37>;
	.reg .b32 	%r<23>;
	.reg .b32 	%f<100>;
	.reg .b64 	%rd<95>;

	ld.param.u64 	%rd36, [_ZN4nmoe18g1_gate_fwd_kernelILi256EEEvPK13__nv_bfloat16S3_PS1_S4_l_param_1];
	ld.param.u64 	%rd38, [_ZN4nmoe18g1_gate_fwd_kernelILi256EEEvPK13__nv_bfloat16S3_PS1_S4_l_param_2];
	ld.param.u64 	%rd39, [_ZN4nmoe18g1_gate_fwd_kernelILi256EEEvPK13__nv_bfloat16S3_PS1_S4_l_param_3];
	ld.param.u64 	%rd37, [_ZN4nmoe18g1_gate_fwd_kernelILi256EEEvPK13__nv_bfloat16S3_PS1_S4_l_param_4];
	cvta.to.global.u64 	%rd1, %rd38;
	cvta.to.global.u64 	%rd2, %rd39;
	cvta.to.global.u64 	%rd3, %rd36;
	mov.u32 	%r1, %ctaid.x;
	mul.wide.u32 	%rd4, %r1, 256;
	mov.u32 	%r3, %tid.x;
	cvt.u64.u32 	%rd5, %r3;
	or.b64  	%rd6, %rd4, %rd5;
	mov.u32 	%r2, %nctaid.x;
	mul.wide.u32 	%rd7, %r2, 256;
	shr.s64 	%rd40, %rd37, 63;
	shr.u64 	%rd41, %rd40, 61;
	add.s64 	%rd42, %rd37, %rd41;
	shr.s64 	%rd8, %rd42, 3;
	and.b64  	%rd9, %rd42, -8;
	setp.ge.s64 	%p1, %rd6, %rd8;
	@%p1 bra 	$L__BB0_3;
	mul.wide.u32 	%rd43, %r1, 4096;
	shl.b64 	%rd44, %rd5, 4;
	or.b64  	%rd87, %rd43, %rd44;
	mov.u64 	%rd88, %rd6;
$L__BB0_2:
	ld.param.u64 	%rd85, [_ZN4nmoe18g1_gate_fwd_kernelILi256EEEvPK13__nv_bfloat16S3_PS1_S4_l_param_0];
	add.s64 	%rd45, %rd85, %rd87;
	// begin inline asm
	ld.global.nc.v4.f32 {%f1,%f2,%f3,%f4}, [%rd45];
	// end inline asm
	add.s64 	%rd46, %rd36, %rd87;
	// begin inline asm
	ld.global.nc.v4.f32 {%f5,%f6,%f7,%f8}, [%rd46];
	// end inline asm
	mov.b32 	%r12, %f1;
	mov.b32 	{%rs1, %rs2}, %r12;
	// begin inline asm
	{ cvt.f32.bf16 %f9, %rs1;}

	// end inline asm
	// begin inline asm
	{ cvt.f32.bf16 %f10, %rs2;}

	// end inline asm
	mov.b32 	%r13, %f5;
	mov.b32 	{%rs3, %rs4}, %r13;
	// begin inline asm
	{ cvt.f32.bf16 %f11, %rs3;}

	// end inline asm
	// begin inline asm
	{ cvt.f32.bf16 %f12, %rs4;}

	// end inline asm
	mul.f32 	%f41, %f9, 0fBFB8AA3B;
	ex2.approx.f32 	%f42, %f41;
	add.f32 	%f43, %f42, 0f3F800000;
	rcp.rn.f32 	%f13, %f43;
	mul.f32 	%f44, %f10, 0fBFB8AA3B;
	ex2.approx.f32 	%f45, %f44;
	add.f32 	%f46, %f45, 0f3F800000;
	rcp.rn.f32 	%f14, %f46;
	// begin inline asm
	{ cvt.rn.bf16x2.f32 %r4, %f14, %f13;}

	// end inline asm
	mul.f32 	%f15, %f11, %f13;
	mul.f32 	%f16, %f12, %f14;
	// begin inline asm
	{ cvt.rn.bf16x2.f32 %r5, %f16, %f15;}

	// end inline asm
	mov.b32 	%r14, %f2;
	mov.b32 	{%rs5, %rs6}, %r14;
	// begin inline asm
	{ cvt.f32.bf16 %f17, %rs5;}

	// end inline asm
	// begin inline asm
	{ cvt.f32.bf16 %f18, %rs6;}

	// end inline asm
	mov.b32 	%r15, %f6;
	mov.b32 	{%rs7, %rs8}, %r15;
	// begin inline asm
	{ cvt.f32.bf16 %f19, %rs7;}

	// end inline asm
	// begin inline asm
	{ cvt.f32.bf16 %f20, %rs8;}

	// end inline asm
	mul.f32 	%f47, %f17, 0fBFB8AA3B;
	ex2.approx.f32 	%f48, %f47;
	add.f32 	%f49, %f48, 0f3F800000;
	rcp.rn.f32 	%f21, %f49;
	mul.f32 	%f50, %f18, 0fBFB8AA3B;
	ex2.approx.f32 	%f51, %f50;
	add.f32 	%f52, %f51, 0f3F800000;
	rcp.rn.f32 	%f22, %f52;
	// begin inline asm
	{ cvt.rn.bf16x2.f32 %r6, %f22, %f21;}

	// end inline asm
	mul.f32 	%f23, %f19, %f21;
	mul.f32 	%f24, %f20, %f22;
	// begin inline asm
	{ cvt.rn.bf16x2.f32 %r7, %f24, %f23;}

	// end inline asm
	mov.b32 	%r16, %f3;
	mov.b32 	{%rs9, %rs10}, %r16;
	// begin inline asm
	{ cvt.f32.bf16 %f25, %rs9;}

	// end inline asm
	// begin inline asm
	{ cvt.f32.bf16 %f26, %rs10;}

	// end inline asm
	mov.b32 	%r17, %f7;
	mov.b32 	{%rs11, %rs12}, %r17;
	// begin inline asm
	{ cvt.f32.bf16 %f27, %rs11;}

	// end inline asm
	// begin inline asm
	{ cvt.f32.bf16 %f28, %rs12;}

	// end inline asm
	mul.f32 	%f53, %f25, 0fBFB8AA3B;
	ex2.approx.f32 	%f54, %f53;
	add.f32 	%f55, %f54, 0f3F800000;
	rcp.rn.f32 	%f29, %f55;
	mul.f32 	%f56, %f26, 0fBFB8AA3B;
	ex2.approx.f32 	%f57, %f56;
	add.f32 	%f58, %f57, 0f3F800000;
	rcp.rn.f32 	%f30, %f58;
	// begin inline asm
	{ cvt.rn.bf16x2.f32 %r8, %f30, %f29;}

	// end inline asm
	mul.f32 	%f31, %f27, %f29;
	mul.f32 	%f32, %f28, %f30;
	// begin inline asm
	{ cvt.rn.bf16x2.f32 %r9, %f32, %f31;}

	// end inline asm
	mov.b32 	%r18, %f4;
	mov.b32 	{%rs13, %rs14}, %r18;
	// begin inline asm
	{ cvt.f32.bf16 %f33, %rs13;}

	// end inline asm
	// begin inline asm
	{ cvt.f32.bf16 %f34, %rs14;}

	// end inline asm
	mov.b32 	%r19, %f8;
	mov.b32 	{%rs15, %rs16}, %r19;
	// begin inline asm
	{ cvt.f32.bf16 %f35, %rs15;}

	// end inline asm
	// begin inline asm
	{ cvt.f32.bf16 %f36, %rs16;}

	// end inline asm
	mul.f32 	%f59, %f33, 0fBFB8AA3B;
	ex2.approx.f32 	%f60, %f59;
	add.f32 	%f61, %f60, 0f3F800000;
	rcp.rn.f32 	%f37, %f61;
	mul.f32 	%f62, %f34, 0fBFB8AA3B;
	ex2.approx.f32 	%f63, %f62;
	add.f32 	%f64, %f63, 0f3F800000;
	rcp.rn.f32 	%f38, %f64;
	// begin inline asm
	{ cvt.rn.bf16x2.f32 %r10, %f38, %f37;}

	// end inline asm
	mul.f32 	%f39, %f35, %f37;
	mul.f32 	%f40, %f36, %f38;
	// begin inline asm
	{ cvt.rn.bf16x2.f32 %r11, %f40, %f39;}

	// end inline asm
	add.s64 	%rd47, %rd1, %rd87;
	st.global.u32 	[%rd47], %r5;
	st.global.u32 	[%rd47+4], %r7;
	st.global.u32 	[%rd47+8], %r9;
	st.global.u32 	[%rd47+12], %r11;
	add.s64 	%rd48, %rd2, %rd87;
	st.global.u32 	[%rd48], %r4;
	st.global.u32 	[%rd48+4], %r6;
	st.global.u32 	[%rd48+8], %r8;
	st.global.u32 	[%rd48+12], %r10;
	add.s64 	%rd88, %rd88, %rd7;
	mul.wide.u32 	%rd49, %r2, 4096;
	add.s64 	%rd87, %rd87, %rd49;
	setp.lt.s64 	%p2, %rd88, %rd8;
	@%p2 bra 	$L__BB0_2;
$L__BB0_3:
	add.s64 	%rd93, %rd9, %rd6;
	setp.ge.s64 	%p3, %rd93, %rd37;
	@%p3 bra 	$L__BB0_13;
	add.s64 	%rd50, %rd4, %rd7;
	add.s64 	%rd51, %rd50, %rd9;
	add.s64 	%rd52, %rd51, %rd5;
	max.s64 	%rd53, %rd37, %rd52;
	setp.lt.s64 	%p4, %rd52, %rd37;
	selp.u64 	%rd16, 1, 0, %p4;
	add.s64 	%rd54, %rd52, %rd16;
	sub.s64 	%rd17, %rd53, %rd54;
	or.b64  	%rd55, %rd17, %rd7;
	and.b64  	%rd56, %rd55, -4294967296;
	setp.ne.s64 	%p5, %rd56, 0;
	@%p5 bra 	$L__BB0_6;
	cvt.u32.u64 	%r20, %rd7;
	cvt.u32.u64 	%r21, %rd17;
	div.u32 	%r22, %r21, %r20;
	cvt.u64.u32 	%rd89, %r22;
	bra.uni 	$L__BB0_7;
$L__BB0_6:
	div.u64 	%rd89, %rd17, %rd7;
$L__BB0_7:
	ld.param.u64 	%rd86, [_ZN4nmoe18g1_gate_fwd_kernelILi256EEEvPK13__nv_bfloat16S3_PS1_S4_l_param_0];
	cvta.to.global.u64 	%rd21, %rd86;
	add.s64 	%rd22, %rd89, %rd16;
	and.b64  	%rd57, %rd22, 3;
	setp.eq.s64 	%p6, %rd57, 3;
	@%p6 bra 	$L__BB0_10;
	shl.b64 	%rd91, %rd93, 1;
	mul.wide.u32 	%rd24, %r2, 512;
	add.s64 	%rd58, %rd22, 1;
	and.b64  	%rd59, %rd58, 3;
	neg.s64 	%rd90, %rd59;
$L__BB0_9:
	.pragma "nounroll";
	add.s64 	%rd60, %rd21, %rd91;
	ld.global.u16 	%rs17, [%rd60];
	// begin inline asm
	{ cvt.f32.bf16 %f65, %rs17;}

	// end inline asm
	add.s64 	%rd61, %rd3, %rd91;
	ld.global.u16 	%rs18, [%rd61];
	// begin inline asm
	{ cvt.f32.bf16 %f66, %rs18;}

	// end inline asm
	mul.f32 	%f69, %f65, 0fBFB8AA3B;
	ex2.approx.f32 	%f70, %f69;
	add.f32 	%f71, %f70, 0f3F800000;
	rcp.rn.f32 	%f67, %f71;
	// begin inline asm
	{  cvt.rn.bf16.f32 %rs19, %f67;}

	// end inline asm
	add.s64 	%rd62, %rd2, %rd91;
	st.global.u16 	[%rd62], %rs19;
	mul.f32 	%f68, %f66, %f67;
	// begin inline asm
	{  cvt.rn.bf16.f32 %rs20, %f68;}

	// end inline asm
	add.s64 	%rd63, %rd1, %rd91;
	st.global.u16 	[%rd63], %rs20;
	add.s64 	%rd93, %rd93, %rd7;
	add.s64 	%rd91, %rd91, %rd24;
	add.s64 	%rd90, %rd90, 1;
	setp.ne.s64 	%p7, %rd90, 0;
	@%p7 bra 	$L__BB0_9;
$L__BB0_10:
	setp.lt.u64 	%p8, %rd22, 3;
	@%p8 bra 	$L__BB0_13;
	shl.b64 	%rd70, %rd7, 1;
$L__BB0_12:
	shl.b64 	%rd64, %rd93, 1;
	add.s64 	%rd65, %rd21, %rd64;
	ld.global.u16 	%rs21, [%rd65];
	// begin inline asm
	{ cvt.f32.bf16 %f72, %rs21;}

	// end inline asm
	add.s64 	%rd66, %rd3, %rd64;
	ld.global.u16 	%rs22, [%rd66];
	// begin inline asm
	{ cvt.f32.bf16 %f73, %rs22;}

	// end inline asm
	mul.f32 	%f88, %f72, 0fBFB8AA3B;
	ex2.approx.f32 	%f89, %f88;
	add.f32 	%f90, %f89, 0f3F800000;
	rcp.rn.f32 	%f74, %f90;
	// begin inline asm
	{  cvt.rn.bf16.f32 %rs23, %f74;}

	// end inline asm
	add.s64 	%rd67, %rd2, %rd64;
	st.global.u16 	[%rd67], %rs23;
	mul.f32 	%f75, %f73, %f74;
	// begin inline asm
	{  cvt.rn.bf16.f32 %rs24, %f75;}

	// end inline asm
	add.s64 	%rd68, %rd1, %rd64;
	st.global.u16 	[%rd68], %rs24;
	add.s64 	%rd69, %rd93, %rd7;
	add.s64 	%rd71, %rd65, %rd70;
	ld.global.u16 	%rs25, [%rd71];
	// begin inline asm
	{ cvt.f32.bf16 %f76, %rs25;}

	// end inline asm
	add.s64 	%rd72, %rd66, %rd70;
	ld.global.u16 	%rs26, [%rd72];
	// begin inline asm
	{ cvt.f32.bf16 %f77, %rs26;}

	// end inline asm
	mul.f32 	%f91, %f76, 0fBFB8AA3B;
	ex2.approx.f32 	%f92, %f91;
	add.f32 	%f93, %f92, 0f3F800000;
	rcp.rn.f32 	%f78, %f93;
	// begin inline asm
	{  cvt.rn.bf16.f32 %rs27, %f78;}

	// end inline asm
	add.s64 	%rd73, %rd67, %rd70;
	st.global.u16 	[%rd73], %rs27;
	mul.f32 	%f79, %f77, %f78;
	// begin inline asm
	{  cvt.rn.bf16.f32 %rs28, %f79;}

	// end inline asm
	add.s64 	%rd74, %rd68, %rd70;
	st.global.u16 	[%rd74], %rs28;
	add.s64 	%rd75, %rd69, %rd7;
	add.s64 	%rd76, %rd71, %rd70;
	ld.global.u16 	%rs29, [%rd76];
	// begin inline asm
	{ cvt.f32.bf16 %f80, %rs29;}

	// end inline asm
	add.s64 	%rd77, %rd72, %rd70;
	ld.global.u16 	%rs30, [%rd77];
	// begin inline asm
	{ cvt.f32.bf16 %f81, %rs30;}

	// end inline asm
	mul.f32 	%f94, %f80, 0fBFB8AA3B;
	ex2.approx.f32 	%f95, %f94;
	add.f32 	%f96, %f95, 0f3F800000;
	rcp.rn.f32 	%f82, %f96;
	// begin inline asm
	{  cvt.rn.bf16.f32 %rs31, %f82;}

	// end inline asm
	add.s64 	%rd78, %rd73, %rd70;
	st.global.u16 	[%rd78], %rs31;
	mul.f32 	%f83, %f81, %f82;
	// begin inline asm
	{  cvt.rn.bf16.f32 %rs32, %f83;}

	// end inline asm
	add.s64 	%rd79, %rd74, %rd70;
	st.global.u16 	[%rd79], %rs32;
	add.s64 	%rd80, %rd75, %rd7;
	add.s64 	%rd81, %rd76, %rd70;
	ld.global.u16 	%rs33, [%rd81];
	// begin inline asm
	{ cvt.f32.bf16 %f84, %rs33;}

	// end inline asm
	add.s64 	%rd82, %rd77, %rd70;
	ld.global.u16 	%rs34, [%rd82];
	// begin inline asm
	{ cvt.f32.bf16 %f85, %rs34;}

	// end inline asm
	mul.f32 	%f97, %f84, 0fBFB8AA3B;
	ex2.approx.f32 	%f98, %f97;
	add.f32 	%f99, %f98, 0f3F800000;
	rcp.rn.f32 	%f86, %f99;
	// begin inline asm
	{  cvt.rn.bf16.f32 %rs35, %f86;}

	// end inline asm
	add.s64 	%rd83, %rd78, %rd70;
	st.global.u16 	[%rd83], %rs35;
	mul.f32 	%f87, %f85, %f86;
	// begin inline asm
	{  cvt.rn.bf16.f32 %rs36, %f87;}

	// end inline asm
	add.s64 	%rd84, %rd79, %rd70;
	st.global.u16 	[%rd84], %rs36;
	add.s64 	%rd93, %rd80, %rd7;
	setp.lt.s64 	%p9, %rd93, %rd37;
	@%p9 bra 	$L__BB0_12;
$L__BB0_13:
	ret;

}


// ===== COMPILED SASS (sm_100) =====

	.target	sm_100

	.elftype	@"ET_EXEC"


//--------------------- .note.nv.tkinfo           --------------------------
	.section	.note.nv.tkinfo,"",@"SHT_NOTE"
	.sectionflags	@"SHF_NOTE_NV_TKINFO"
	.tkinfo
        /*0018*/ 	.word	0x00000002
        /*0030*/ 	.string	""
        /*0030*/ 	.string	"ptxas"
        /*0030*/ 	.string	"Cuda compilation tools, release 13.0, V13.0.88"
        /*0030*/ 	.string	"Build cuda_13.0.r13.0/compiler.36424714_0"
        /*0030*/ 	.string	"-arch sm_100 -m 64 "



//--------------------- .note.nv.cuinfo           --------------------------
	.section	.note.nv.cuinfo,"",@"SHT_NOTE"
	.sectionflags	@"SHF_NOTE_NV_CUINFO"
        /*0018*/ 	.short	0x0002
        /*001a*/ 	.short	0x0064
        /*001c*/ 	.short	0x0082
	.zero		2


//--------------------- .nv.info                  --------------------------
	.section	.nv.info,"",@"SHT_CUDA_INFO"
	.align	4


	//----- nvinfo : EIATTR_REGCOUNT
	.align		4
        /*0000*/ 	.byte	0x04, 0x2f
        /*0002*/ 	.short	(.L_1 - .L_0)
	.align		4
.L_0:
        /*0004*/ 	.word	index@(_ZN4nmoe18g1_gate_fwd_kernelILi256EEEvPK13__nv_bfloat16S3_PS1_S4_l)
        /*0008*/ 	.word	0x00000020


	//----- nvinfo : EIATTR_FRAME_SIZE
	.align		4
.L_1:
        /*000c*/ 	.byte	0x04, 0x11
        /*000e*/ 	.short	(.L_3 - .L_2)
	.align		4
.L_2:
        /*0010*/ 	.word	index@($__internal_1_$__cuda_sm20_rcp_rn_f32_slowpath)
        /*0014*/ 	.word	0x00000000


	//----- nvinfo : EIATTR_FRAME_SIZE
	.align		4
.L_3:
        /*0018*/ 	.byte	0x04, 0x11
        /*001a*/ 	.short	(.L_5 - .L_4)
	.align		4
.L_4:
        /*001c*/ 	.word	index@($__internal_0_$__cuda_sm20_div_u64)
        /*0020*/ 	.word	0x00000000


	//----- nvinfo : EIATTR_FRAME_SIZE
	.align		4
.L_5:
        /*0024*/ 	.byte	0x04, 0x11
        /*0026*/ 	.short	(.L_7 - .L_6)
	.align		4
.L_6:
        /*0028*/ 	.word	index@(_ZN4nmoe18g1_gate_fwd_kernelILi256EEEvPK13__nv_bfloat16S3_PS1_S4_l)
        /*002c*/ 	.word	0x00000000


	//----- nvinfo : EIATTR_MIN_STACK_SIZE
	.align		4
.L_7:
        /*0030*/ 	.byte	0x04, 0x12
        /*0032*/ 	.short	(.L_9 - .L_8)
	.align		4
.L_8:
        /*0034*/ 	.word	index@(_ZN4nmoe18g1_gate_fwd_kernelILi256EEEvPK13__nv_bfloat16S3_PS1_S4_l)
        /*0038*/ 	.word	0x00000000
.L_9:


//--------------------- .nv.compat                --------------------------
	.section	.nv.compat,"",@"SHT_CUDA_COMPAT_INFO"
	.align	4
        /*0000*/ 	.byte	0x02, 0x09, 0x00, 0x00, 0x02, 0x02, 0x01, 0x00, 0x02, 0x05, 0x05, 0x00, 0x03, 0x07, 0x01, 0x01
        /*0010*/ 	.byte	0x02, 0x03, 0x00, 0x00, 0x02, 0x06, 0x01, 0x00, 0x04, 0x0b, 0x08, 0x00, 0x01, 0x00, 0x00, 0x00
        /*0020*/ 	.byte	0x00, 0x00, 0x00, 0x00


//--------------------- .nv.info._ZN4nmoe18g1_gate_fwd_kernelILi256EEEvPK13__nv_bfloat16S3_PS1_S4_l --------------------------
	.section	.nv.info._ZN4nmoe18g1_gate_fwd_kernelILi256EEEvPK13__nv_bfloat16S3_PS1_S4_l,"",@"SHT_CUDA_INFO"
	.sectionflags	@""
	.align	4


	//----- nvinfo : EIATTR_CUDA_API_VERSION
	.align		4
        /*0000*/ 	.byte	0x04, 0x37
        /*0002*/ 	.short	(.L_11 - .L_10)
.L_10:
        /*0004*/ 	.word	0x00000082


	//----- nvinfo : EIATTR_KPARAM_INFO
	.align		4
.L_11:
        /*0008*/ 	.byte	0x04, 0x17
        /*000a*/ 	.short	(.L_13 - .L_12)
.L_12:
        /*000c*/ 	.word	0x00000000
        /*0010*/ 	.short	0x0004
        /*0012*/ 	.short	0x0020
        /*0014*/ 	.byte	0x00, 0xf0, 0x21, 0x00


	//----- nvinfo : EIATTR_KPARAM_INFO
	.align		4
.L_13:
        /*0018*/ 	.byte	0x04, 0x17
        /*001a*/ 	.short	(.L_15 - .L_14)
.L_14:
        /*001c*/ 	.word	0x00000000
        /*0020*/ 	.short	0x0003
        /*0022*/ 	.short	0x0018
        /*0024*/ 	.byte	0x00, 0xf5, 0x21, 0x00


	//----- nvinfo : EIATTR_KPARAM_INFO
	.align		4
.L_15:
        /*0028*/ 	.byte	0x04, 0x17
        /*002a*/ 	.short	(.L_17 - .L_16)
.L_16:
        /*002c*/ 	.word	0x00000000
        /*0030*/ 	.short	0x0002
        /*0032*/ 	.short	0x0010
        /*0034*/ 	.byte	0x00, 0xf5, 0x21, 0x00


	//----- nvinfo : EIATTR_KPARAM_INFO
	.align		4
.L_17:
        /*0038*/ 	.byte	0x04, 0x17
        /*003a*/ 	.short	(.L_19 - .L_18)
.L_18:
        /*003c*/ 	.word	0x00000000
        /*0040*/ 	.short	0x0001
        /*0042*/ 	.short	0x0008
        /*0044*/ 	.byte	0x00, 0xf5, 0x21, 0x00


	//----- nvinfo : EIATTR_KPARAM_INFO
	.align		4
.L_19:
        /*0048*/ 	.byte	0x04, 0x17
        /*004a*/ 	.short	(.L_21 - .L_20)
.L_20:
        /*004c*/ 	.word	0x00000000
        /*0050*/ 	.short	0x0000
        /*0052*/ 	.short	0x0000
        /*0054*/ 	.byte	0x00, 0xf5, 0x21, 0x00


	//----- nvinfo : EIATTR_SPARSE_MMA_MASK
	.align		4
.L_21:
        /*0058*/ 	.byte	0x03, 0x50
        /*005a*/ 	.short	0x0000


	//----- nvinfo : EIATTR_MAXREG_COUNT
	.align		4
        /*005c*/ 	.byte	0x03, 0x1b
        /*005e*/ 	.short	0x00ff


	//----- nvinfo : EIATTR_MERCURY_ISA_VERSION
	.align		4
        /*0060*/ 	.byte	0x03, 0x5f
        /*0062*/ 	.short	0x0101


	//----- nvinfo : EIATTR_VRC_CTA_INIT_COUNT
	.align		4
        /*0064*/ 	.byte	0x02, 0x4a
	.zero		1
	.zero		1


	//----- nvinfo : EIATTR_EXIT_INSTR_OFFSETS
	.align		4
        /*0068*/ 	.byte	0x04, 0x1c
        /*006a*/ 	.short	(.L_23 - .L_22)


	//   ....[0]....
.L_22:
        /*006c*/ 	.word	0x000010a0


	//   ....[1]....
        /*0070*/ 	.word	0x000017d0


	//   ....[2]....
        /*0074*/ 	.word	0x00002220


	//----- nvinfo : EIATTR_MAX_THREADS
	.align		4
.L_23:
        /*0078*/ 	.byte	0x04, 0x05
        /*007a*/ 	.short	(.L_25 - .L_24)
.L_24:
        /*007c*/ 	.word	0x00000100
        /*0080*/ 	.word	0x00000001
        /*0084*/ 	.word	0x00000001


	//----- nvinfo : EIATTR_CRS_STACK_SIZE
	.align		4
.L_25:
        /*0088*/ 	.byte	0x04, 0x1e
        /*008a*/ 	.short	(.L_27 - .L_26)
.L_26:
        /*008c*/ 	.word	0x00000000


	//----- nvinfo : EIATTR_CBANK_PARAM_SIZE
	.align		4
.L_27:
        /*0090*/ 	.byte	0x03, 0x19
        /*0092*/ 	.short	0x0028


	//----- nvinfo : EIATTR_PARAM_CBANK
	.align		4
        /*0094*/ 	.byte	0x04, 0x0a
        /*0096*/ 	.short	(.L_29 - .L_28)
	.align		4
.L_28:
        /*0098*/ 	.word	index@(.nv.constant0._ZN4nmoe18g1_gate_fwd_kernelILi256EEEvPK13__nv_bfloat16S3_PS1_S4_l)
        /*009c*/ 	.short	0x0380
        /*009e*/ 	.short	0x0028


	//----- nvinfo : EIATTR_SW_WAR
	.align		4
.L_29:
        /*00a0*/ 	.byte	0x04, 0x36
        /*00a2*/ 	.short	(.L_31 - .L_30)
.L_30:
        /*00a4*/ 	.word	0x00000008
.L_31:


//--------------------- .nv.callgraph             --------------------------
	.section	.nv.callgraph,"",@"SHT_CUDA_CALLGRAPH"
	.align	4
	.sectionentsize	8
	.align		4
        /*0000*/ 	.word	0x00000000
	.align		4
        /*0004*/ 	.word	0xffffffff
	.align		4
        /*0008*/ 	.word	0x00000000
	.align		4
        /*000c*/ 	.word	0xfffffffe
	.align		4
        /*0010*/ 	.word	0x00000000
	.align		4
        /*0014*/ 	.word	0xfffffffd
	.align		4
        /*0018*/ 	.word	0x00000000
	.align		4
        /*001c*/ 	.word	0xfffffffc


//--------------------- .text._ZN4nmoe18g1_gate_fwd_kernelILi256EEEvPK13__nv_bfloat16S3_PS1_S4_l --------------------------
	.section	.text._ZN4nmoe18g1_gate_fwd_kernelILi256EEEvPK13__nv_bfloat16S3_PS1_S4_l,"ax",@progbits
	.align	128
        .global         _ZN4nmoe18g1_gate_fwd_kernelILi256EEEvPK13__nv_bfloat16S3_PS1_S4_l
        .type           _ZN4nmoe18g1_gate_fwd_kernelILi256EEEvPK13__nv_bfloat16S3_PS1_S4_l,@function
        .size           _ZN4nmoe18g1_gate_fwd_kernelILi256EEEvPK13__nv_bfloat16S3_PS1_S4_l,(.L_x_56 - _ZN4nmoe18g1_gate_fwd_kernelILi256EEEvPK13__nv_bfloat16S3_PS1_S4_l)
        .other          _ZN4nmoe18g1_gate_fwd_kernelILi256EEEvPK13__nv_bfloat16S3_PS1_S4_l,@"STO_CUDA_ENTRY STV_DEFAULT"
_ZN4nmoe18g1_gate_fwd_kernelILi256EEEvPK13__nv_bfloat16S3_PS1_S4_l:
.text._ZN4nmoe18g1_gate_fwd_kernelILi256EEEvPK13__nv_bfloat16S3_PS1_S4_l:
[----:B------:R-:W-:Y:S01]  /*0000*/  LDC R1, c[0x0][0x37c] ;  /* 0x0000df00ff017b82 */ /* 0x000fe20000000800 */
[----:B------:R-:W0:Y:S01]  /*0010*/  LDCU.64 UR4, c[0x0][0x3a0] ;  /* 0x00007400ff0477ac */ /* 0x000e220008000a00 */
[----:B------:R-:W1:Y:S06]  /*0020*/  S2R R2, SR_TID.X ;  /* 0x0000000000027919 */ /* 0x000e6c0000002100 */
[----:B------:R-:W2:Y:S01]  /*0030*/  S2UR UR14, SR_CTAID.X ;  /* 0x00000000000e79c3 */ /* 0x000ea20000002500 */
[----:B------:R-:W-:Y:S01]  /*0040*/  BSSY.RECONVERGENT B1, `(.L_x_0) ;  /* 0x0000100000017945 */ /* 0x000fe20003800200 */
[----:B------:R-:W3:Y:S01]  /*0050*/  LDCU UR15, c[0x0][0x370] ;  /* 0x00006e00ff0f77ac */ /* 0x000ee20008000800 */
[----:B------:R-:W4:Y:S01]  /*0060*/  LDCU.64 UR12, c[0x0][0x358] ;  /* 0x00006b00ff0c77ac */ /* 0x000f220008000a00 */
[----:B------:R-:W1:Y:S01]  /*0070*/  LDCU.128 UR20, c[0x0][0x380] ;  /* 0x00007000ff1477ac */ /* 0x000e620008000c00 */
[----:B------:R-:W1:Y:S01]  /*0080*/  LDCU.128 UR24, c[0x0][0x390] ;  /* 0x00007200ff1877ac */ /* 0x000e620008000c00 */
[----:B0-----:R-:W-:-:S02]  /*0090*/  USHF.R.S32.HI UR6, URZ, 0x1f, UR5 ;  /* 0x0000001fff067899 */ /* 0x001fc40008011405 */
[----:B---3--:R-:W-:Y:S02]  /*00a0*/  UIMAD.WIDE.U32 UR8, UR15, 0x100, URZ ;  /* 0x000001000f0878a5 */ /* 0x008fe4000f8e00ff */
[----:B------:R-:W-:-:S04]  /*00b0*/  ULEA.HI UR6, UP0, UR6, UR4, URZ, 0x3 ;  /* 0x0000000406067291 */ /* 0x000fc8000f8118ff */
[----:B------:R-:W-:Y:S02]  /*00c0*/  UIADD3.X UR7, UPT, UPT, URZ, UR5, URZ, UP0, !UPT ;  /* 0x00000005ff077290 */ /* 0x000fe400087fe4ff */
[----:B--2---:R-:W-:Y:S02]  /*00d0*/  UIMAD.WIDE.U32 UR4, UR14, 0x100, URZ ;  /* 0x000001000e0478a5 */ /* 0x004fe4000f8e00ff */
[----:B------:R-:W-:Y:S02]  /*00e0*/  USHF.R.S64 UR16, UR6, 0x3, UR7 ;  /* 0x0000000306107899 */ /* 0x000fe40008001007 */
[----:B------:R-:W-:Y:S02]  /*00f0*/  USHF.R.S32.HI UR17, URZ, 0x3, UR7 ;  /* 0x00000003ff117899 */ /* 0x000fe40008011407 */
[----:B-1----:R-:W-:Y:S01]  /*0100*/  LOP3.LUT R3, R2, UR4, RZ, 0xfc, !PT ;  /* 0x0000000402037c12 */ /* 0x002fe2000f8efcff */
[----:B------:R-:W-:Y:S01]  /*0110*/  IMAD.U32 R5, RZ, RZ, UR5 ;  /* 0x00000005ff057e24 */ /* 0x000fe2000f8e00ff */
[----:B------:R-:W-:Y:S01]  /*0120*/  ULOP3.LUT UR6, UR6, 0xfffffff8, URZ, 0xc0, !UPT ;  /* 0xfffffff806067892 */ /* 0x000fe2000f8ec0ff */
[----:B------:R-:W-:Y:S01]  /*0130*/  IMAD.U32 R4, RZ, RZ, UR4 ;  /* 0x00000004ff047e24 */ /* 0x000fe2000f8e00ff */
[----:B------:R-:W-:-:S04]  /*0140*/  ISETP.GE.U32.AND P0, PT, R3, UR16, PT ;  /* 0x0000001003007c0c */ /* 0x000fc8000bf06070 */
[----:B------:R-:W-:-:S13]  /*0150*/  ISETP.GE.AND.EX P0, PT, R5, UR17, PT, P0 ;  /* 0x0000001105007c0c */ /* 0x000fda000bf06300 */
[----:B----4-:R-:W-:Y:S05]  /*0160*/  @P0 BRA `(.L_x_1) ;  /* 0x0000000c00b40947 */ /* 0x010fea0003800000 */
[----:B------:R-:W-:Y:S01]  /*0170*/  UIMAD.WIDE.U32 UR10, UR14, 0x1000, URZ ;  /* 0x000010000e0a78a5 */ /* 0x000fe2000f8e00ff */
[----:B------:R-:W-:Y:S01]  /*0180*/  IMAD.U32 R6, RZ, RZ, UR4 ;  /* 0x00000004ff067e24 */ /* 0x000fe2000f8e00ff */
[----:B------:R-:W-:Y:S01]  /*0190*/  SHF.R.U32.HI R17, RZ, 0x1c, R2 ;  /* 0x0000001cff117819 */ /* 0x000fe20000011602 */
[----:B------:R-:W-:Y:S01]  /*01a0*/  IMAD.SHL.U32 R6, R2, 0x10, RZ ;  /* 0x0000001002067824 */ /* 0x000fe200078e00ff */
[----:B------:R-:W-:Y:S01]  /*01b0*/  MOV R7, UR5 ;  /* 0x0000000500077c02 */ /* 0x000fe20008000f00 */
[----:B------:R-:W-:Y:S01]  /*01c0*/  IMAD.MOV.U32 R4, RZ, RZ, R3 ;  /* 0x000000ffff047224 */ /* 0x000fe200078e0003 */
[----:B------:R-:W-:Y:S02]  /*01d0*/  LOP3.LUT R17, R17, UR11, RZ, 0xfc, !PT ;  /* 0x0000000b11117c12 */ /* 0x000fe4000f8efcff */
[----:B------:R-:W-:-:S07]  /*01e0*/  LOP3.LUT R6, R6, UR10, RZ, 0xfc, !PT ;  /* 0x0000000a06067c12 */ /* 0x000fce000f8efcff */
.L_x_26:
[----:B0-----:R-:W-:-:S04]  /*01f0*/  IADD3 R8, P0, PT, R6, UR20, RZ ;  /* 0x0000001406087c10 */ /* 0x001fc8000ff1e0ff */
[----:B------:R-:W-:-:S06]  /*0200*/  IADD3.X R9, PT, PT, R17, UR21, RZ, P0, !PT ;  /* 0x0000001511097c10 */ /* 0x000fcc00087fe4ff */
[----:B------:R-:W2:Y:S01]  /*0210*/  LDG.E.128.CONSTANT R8, desc[UR12][R8.64] ;  /* 0x0000000c08087981 */ /* 0x000ea2000c1e9d00 */
[----:B------:R-:W-:-:S04]  /*0220*/  IADD3 R12, P0, PT, R6, UR22, RZ ;  /* 0x00000016060c7c10 */ /* 0x000fc8000ff1e0ff */
[----:B------:R-:W-:-:S06]  /*0230*/  IADD3.X R13, PT, PT, R17, UR23, RZ, P0, !PT ;  /* 0x00000017110d7c10 */ /* 0x000fcc00087fe4ff */
[----:B------:R-:W3:Y:S01]  /*0240*/  LDG.E.128.CONSTANT R12, desc[UR12][R12.64] ;  /* 0x0000000c0c0c7981 */ /* 0x000ee2000c1e9d00 */
[----:B------:R-:W-:Y:S01]  /*0250*/  BSSY.RECONVERGENT B2, `(.L_x_2) ;  /* 0x000001a000027945 */ /* 0x000fe20003800200 */
[C---:B--2---:R-:W-:Y:S01]  /*0260*/  IMAD.U32 R0, R8.reuse, 0x10000, RZ ;  /* 0x0001000008007824 */ /* 0x044fe200078e00ff */
[----:B------:R-:W-:-:S03]  /*0270*/  PRMT R25, R8, 0x7632, R25 ;  /* 0x0000763208197816 */ /* 0x000fc60000000019 */
[----:B------:R-:W-:Y:S02]  /*0280*/  FMUL R0, R0, -1.4426950216293334961 ;  /* 0xbfb8aa3b00007820 */ /* 0x000fe40000400000 */
[----:B------:R-:W-:-:S03]  /*0290*/  IMAD.U32 R25, R25, 0x10000, RZ ;  /* 0x0001000019197824 */ /* 0x000fc600078e00ff */
[----:B------:R-:W-:Y:S02]  /*02a0*/  FSETP.GEU.AND P0, PT, R0, -126, PT ;  /* 0xc2fc00000000780b */ /* 0x000fe40003f0e000 */
[C---:B---3--:R-:W-:Y:S01]  /*02b0*/  PRMT R8, R12.reuse, 0x7632, R8 ;  /* 0x000076320c087816 */ /* 0x048fe20000000008 */
[----:B------:R-:W-:-:S04]  /*02c0*/  IMAD.U32 R24, R12, 0x10000, RZ ;  /* 0x000100000c187824 */ /* 0x000fc800078e00ff */
[----:B------:R-:W-:-:S06]  /*02d0*/  IMAD.U32 R8, R8, 0x10000, RZ ;  /* 0x0001000008087824 */ /* 0x000fcc00078e00ff */
[----:B------:R-:W-:-:S04]  /*02e0*/  @!P0 FMUL R0, R0, 0.5 ;  /* 0x3f00000000008820 */ /* 0x000fc80000400000 */
[----:B------:R-:W0:Y:S02]  /*02f0*/  MUFU.EX2 R16, R0 ;  /* 0x0000000000107308 */ /* 0x000e240000000800 */
[----:B0-----:R-:W-:-:S04]  /*0300*/  @!P0 FMUL R16, R16, R16 ;  /* 0x0000001010108220 */ /* 0x001fc80000400000 */
[----:B------:R-:W-:-:S05]  /*0310*/  FADD R18, R16, 1 ;  /* 0x3f80000010127421 */ /* 0x000fca0000000000 */
[----:B------:R-:W-:-:S04]  /*0320*/  IADD3 R16, PT, PT, R18, 0x1800000, RZ ;  /* 0x0180000012107810 */ /* 0x000fc80007ffe0ff */
[----:B------:R-:W-:-:S04]  /*0330*/  LOP3.LUT R16, R16, 0x7f800000, RZ, 0xc0, !PT ;  /* 0x7f80000010107812 */ /* 0x000fc800078ec0ff */
[----:B------:R-:W-:-:S13]  /*0340*/  ISETP.GT.U32.AND P0, PT, R16, 0x1ffffff, PT ;  /* 0x01ffffff1000780c */ /* 0x000fda0003f04070 */
[----:B------:R-:W-:Y:S05]  /*0350*/  @P0 BRA `(.L_x_3) ;  /* 0x0000000000140947 */ /* 0x000fea0003800000 */
[----:B------:R-:W-:Y:S02]  /*0360*/  MOV R0, R18 ;  /* 0x0000001200007202 */ /* 0x000fe40000000f00 */
[----:B------:R-:W-:-:S07]  /*0370*/  MOV R12, 0x390 ;  /* 0x00000390000c7802 */ /* 0x000fce0000000f00 */
[----:B------:R-:W-:Y:S05]  /*0380*/  CALL.REL.NOINC `($__internal_1_$__cuda_sm20_rcp_rn_f32_slowpath) ;  /* 0x0000002000bc7944 */ /* 0x000fea0003c00000 */
[----:B------:R-:W-:Y:S01]  /*0390*/  IMAD.MOV.U32 R27, RZ, RZ, R18 ;  /* 0x000000ffff1b7224 */ /* 0x000fe200078e0012 */
[----:B------:R-:W-:Y:S06]  /*03a0*/  BRA `(.L_x_4) ;  /* 0x0000000000107947 */ /* 0x000fec0003800000 */
.L_x_3:
[----:B------:R-:W0:Y:S02]  /*03b0*/  MUFU.RCP R27, R18 ;  /* 0x00000012001b7308 */ /* 0x000e240000001000 */
[----:B0-----:R-:W-:-:S04]  /*03c0*/  FFMA R0, R18, R27, -1 ;  /* 0xbf80000012007423 */ /* 0x001fc8000000001b */
[----:B------:R-:W-:-:S04]  /*03d0*/  FADD.FTZ R0, -R0, -RZ ;  /* 0x800000ff00007221 */ /* 0x000fc80000010100 */
[----:B------:R-:W-:-:S07]  /*03e0*/  FFMA R27, R27, R0, R27 ;  /* 0x000000001b1b7223 */ /* 0x000fce000000001b */
.L_x_4:
[----:B------:R-:W-:Y:S05]  /*03f0*/  BSYNC.RECONVERGENT B2 ;  /* 0x0000000000027941 */ /* 0x000fea0003800200 */
.L_x_2:
[----:B------:R-:W-:Y:S01]  /*0400*/  FMUL R25, R25, -1.4426950216293334961 ;  /* 0xbfb8aa3b19197820 */ /* 0x000fe20000400000 */
[----:B------:R-:W-:Y:S04]  /*0410*/  BSSY.RECONVERGENT B2, `(.L_x_5) ;  /* 0x0000012000027945 */ /* 0x000fe80003800200 */
[----:B------:R-:W-:-:S13]  /*0420*/  FSETP.GEU.AND P0, PT, R25, -126, PT ;  /* 0xc2fc00001900780b */ /* 0x000fda0003f0e000 */
[----:B------:R-:W-:-:S04]  /*0430*/  @!P0 FMUL R25, R25, 0.5 ;  /* 0x3f00000019198820 */ /* 0x000fc80000400000 */
[----:B------:R-:W0:Y:S02]  /*0440*/  MUFU.EX2 R0, R25 ;  /* 0x0000001900007308 */ /* 0x000e240000000800 */
[----:B0-----:R-:W-:-:S04]  /*0450*/  @!P0 FMUL R0, R0, R0 ;  /* 0x0000000000008220 */ /* 0x001fc80000400000 */
[----:B------:R-:W-:-:S04]  /*0460*/  FADD R21, R0, 1 ;  /* 0x3f80000000157421 */ /* 0x000fc80000000000 */
[----:B------:R-:W-:-:S05]  /*0470*/  VIADD R0, R21, 0x1800000 ;  /* 0x0180000015007836 */ /* 0x000fca0000000000 */
[----:B------:R-:W-:-:S04]  /*0480*/  LOP3.LUT R0, R0, 0x7f800000, RZ, 0xc0, !PT ;  /* 0x7f80000000007812 */ /* 0x000fc800078ec0ff */
[----:B------:R-:W-:-:S13]  /*0490*/  ISETP.GT.U32.AND P0, PT, R0, 0x1ffffff, PT ;  /* 0x01ffffff0000780c */ /* 0x000fda0003f04070 */
[----:B------:R-:W-:Y:S05]  /*04a0*/  @P0 BRA `(.L_x_6) ;  /* 0x0000000000100947 */ /* 0x000fea0003800000 */
[----:B------:R-:W-:Y:S01]  /*04b0*/  IMAD.MOV.U32 R0, RZ, RZ, R21 ;  /* 0x000000ffff007224 */ /* 0x000fe200078e0015 */
[----:B------:R-:W-:-:S07]  /*04c0*/  MOV R12, 0x4e0 ;  /* 0x000004e0000c7802 */ /* 0x000fce0000000f00 */
[----:B------:R-:W-:Y:S05]  /*04d0*/  CALL.REL.NOINC `($__internal_1_$__cuda_sm20_rcp_rn_f32_slowpath) ;  /* 0x0000002000687944 */ /* 0x000fea0003c00000 */
[----:B------:R-:W-:Y:S05]  /*04e0*/  BRA `(.L_x_7) ;  /* 0x0000000000107947 */ /* 0x000fea0003800000 */
.L_x_6:
[----:B------:R-:W0:Y:S02]  /*04f0*/  MUFU.RCP R18, R21 ;  /* 0x0000001500127308 */ /* 0x000e240000001000 */
[----:B0-----:R-:W-:-:S04]  /*0500*/  FFMA R0, R21, R18, -1 ;  /* 0xbf80000015007423 */ /* 0x001fc80000000012 */
[----:B------:R-:W-:-:S04]  /*0510*/  FADD.FTZ R19, -R0, -RZ ;  /* 0x800000ff00137221 */ /* 0x000fc80000010100 */
[----:B------:R-:W-:-:S07]  /*0520*/  FFMA R18, R18, R19, R18 ;  /* 0x0000001312127223 */ /* 0x000fce0000000012 */
.L_x_7:
[----:B------:R-:W-:Y:S05]  /*0530*/  BSYNC.RECONVERGENT B2 ;  /* 0x0000000000027941 */ /* 0x000fea0003800200 */
.L_x_5:
[C---:B------:R-:W-:Y:S01]  /*0540*/  SHF.L.U32 R0, R9.reuse, 0x10, RZ ;  /* 0x0000001009007819 */ /* 0x040fe200000006ff */
[-C--:B------:R-:W-:Y:S01]  /*0550*/  FMUL R24, R24, R27.reuse ;  /* 0x0000001b18187220 */ /* 0x080fe20000400000 */
[----:B------:R-:W-:Y:S01]  /*0560*/  FMUL R19, R8, R18 ;  /* 0x0000001208137220 */ /* 0x000fe20000400000 */
[----:B------:R-:W-:Y:S01]  /*0570*/  PRMT R25, R9, 0x7632, R25 ;  /* 0x0000763209197816 */ /* 0x000fe20000000019 */
[----:B------:R-:W-:Y:S01]  /*0580*/  BSSY.RECONVERGENT B2, `(.L_x_8) ;  /* 0x0000019000027945 */ /* 0x000fe20003800200 */
[----:B------:R-:W-:Y:S01]  /*0590*/  FMUL R16, R0, -1.4426950216293334961 ;  /* 0xbfb8aa3b00107820 */ /* 0x000fe20000400000 */
[----:B------:R-:W-:Y:S02]  /*05a0*/  F2FP.BF16.F32.PACK_AB R8, R18, R27 ;  /* 0x0000001b1208723e */ /* 0x000fe400000010ff */
[----:B------:R-:W-:Y:S01]  /*05b0*/  F2FP.BF16.F32.PACK_AB R9, R19, R24 ;  /* 0x000000181309723e */ /* 0x000fe200000010ff */
[----:B------:R-:W-:Y:S01]  /*05c0*/  IMAD.U32 R24, R13, 0x10000, RZ ;  /* 0x000100000d187824 */ /* 0x000fe200078e00ff */
[----:B------:R-:W-:Y:S01]  /*05d0*/  FSETP.GEU.AND P0, PT, R16, -126, PT ;  /* 0xc2fc00001000780b */ /* 0x000fe20003f0e000 */
[----:B------:R-:W-:-:S12]  /*05e0*/  IMAD.U32 R25, R25, 0x10000, RZ ;  /* 0x0001000019197824 */ /* 0x000fd800078e00ff */
[----:B------:R-:W-:-:S04]  /*05f0*/  @!P0 FMUL R16, R16, 0.5 ;  /* 0x3f00000010108820 */ /* 0x000fc80000400000 */
[----:B------:R-:W0:Y:S02]  /*0600*/  MUFU.EX2 R0, R16 ;  /* 0x0000001000007308 */ /* 0x000e240000000800 */
[----:B0-----:R-:W-:-:S04]  /*0610*/  @!P0 FMUL R0, R0, R0 ;  /* 0x0000000000008220 */ /* 0x001fc80000400000 */
[----:B------:R-:W-:-:S04]  /*0620*/  FADD R0, R0, 1 ;  /* 0x3f80000000007421 */ /* 0x000fc80000000000 */
[----:B------:R-:W-:-:S05]  /*0630*/  VIADD R12, R0, 0x1800000 ;  /* 0x01800000000c7836 */ /* 0x000fca0000000000 */
[----:B------:R-:W-:-:S04]  /*0640*/  LOP3.LUT R12, R12, 0x7f800000, RZ, 0xc0, !PT ;  /* 0x7f8000000c0c7812 */ /* 0x000fc800078ec0ff */
[----:B------:R-:W-:Y:S02]  /*0650*/  ISETP.GT.U32.AND P0, PT, R12, 0x1ffffff, PT ;  /* 0x01ffffff0c00780c */ /* 0x000fe40003f04070 */
[----:B------:R-:W-:-:S04]  /*0660*/  PRMT R12, R13, 0x7632, R12 ;  /* 0x000076320d0c7816 */ /* 0x000fc8000000000c */
[----:B------:R-:W-:-:S07]  /*0670*/  SHF.L.U32 R13, R12, 0x10, RZ ;  /* 0x000000100c0d7819 */ /* 0x000fce00000006ff */
[----:B------:R-:W-:Y:S05]  /*0680*/  @P0 BRA `(.L_x_9) ;  /* 0x0000000000100947 */ /* 0x000fea0003800000 */
[----:B------:R-:W-:-:S07]  /*0690*/  MOV R12, 0x6b0 ;  /* 0x000006b0000c7802 */ /* 0x000fce0000000f00 */
[----:B------:R-:W-:Y:S05]  /*06a0*/  CALL.REL.NOINC `($__internal_1_$__cuda_sm20_rcp_rn_f32_slowpath) ;  /* 0x0000001c00f47944 */ /* 0x000fea0003c00000 */
[----:B------:R-:W-:Y:S01]  /*06b0*/  IMAD.MOV.U32 R27, RZ, RZ, R18 ;  /* 0x000000ffff1b7224 */ /* 0x000fe200078e0012 */
[----:B------:R-:W-:Y:S06]  /*06c0*/  BRA `(.L_x_10) ;  /* 0x0000000000107947 */ /* 0x000fec0003800000 */
.L_x_9:
[----:B------:R-:W0:Y:S02]  /*06d0*/  MUFU.RCP R27, R0 ;  /* 0x00000000001b7308 */ /* 0x000e240000001000 */
[----:B0-----:R-:W-:-:S04]  /*06e0*/  FFMA R12, R0, R27, -1 ;  /* 0xbf800000000c7423 */ /* 0x001fc8000000001b */
[----:B------:R-:W-:-:S04]  /*06f0*/  FADD.FTZ R12, -R12, -RZ ;  /* 0x800000ff0c0c7221 */ /* 0x000fc80000010100 */
[----:B------:R-:W-:-:S07]  /*0700*/  FFMA R27, R27, R12, R27 ;  /* 0x0000000c1b1b7223 */ /* 0x000fce000000001b */
.L_x_10:
[----:B------:R-:W-:Y:S05]  /*0710*/  BSYNC.RECONVERGENT B2 ;  /* 0x0000000000027941 */ /* 0x000fea0003800200 */
.L_x_8:
        /* <DEDUP_REMOVED lines=15> */
.L_x_12:
[----:B------:R-:W0:Y:S02]  /*0810*/  MUFU.RCP R18, R21 ;  /* 0x0000001500127308 */ /* 0x000e240000001000 */
[----:B0-----:R-:W-:-:S04]  /*0820*/  FFMA R0, R21, R18, -1 ;  /* 0xbf80000015007423 */ /* 0x001fc80000000012 */
[----:B------:R-:W-:-:S04]  /*0830*/  FADD.FTZ R19, -R0, -RZ ;  /* 0x800000ff00137221 */ /* 0x000fc80000010100 */
[----:B------:R-:W-:-:S07]  /*0840*/  FFMA R18, R18, R19, R18 ;  /* 0x0000001312127223 */ /* 0x000fce0000000012 */
.L_x_13:
[----:B------:R-:W-:Y:S05]  /*0850*/  BSYNC.RECONVERGENT B2 ;  /* 0x0000000000027941 */ /* 0x000fea0003800200 */
.L_x_11:
[----:B------:R-:W-:Y:S01]  /*0860*/  SHF.L.U32 R0, R10, 0x10, RZ ;  /* 0x000000100a007819 */ /* 0x000fe200000006ff */
        /* <DEDUP_REMOVED lines=8> */
[----:B------:R-:W-:-:S13]  /*08f0*/  FSETP.GEU.AND P0, PT, R16, -126, PT ;  /* 0xc2fc00001000780b */ /* 0x000fda0003f0e000 */
[----:B------:R-:W-:-:S04]  /*0900*/  @!P0 FMUL R16, R16, 0.5 ;  /* 0x3f00000010108820 */ /* 0x000fc80000400000 */
[----:B------:R-:W0:Y:S02]  /*0910*/  MUFU.EX2 R0, R16 ;  /* 0x0000001000007308 */ /* 0x000e240000000800 */
[----:B0-----:R-:W-:-:S04]  /*0920*/  @!P0 FMUL R0, R0, R0 ;  /* 0x0000000000008220 */ /* 0x001fc80000400000 */
[----:B------:R-:W-:-:S04]  /*0930*/  FADD R0, R0, 1 ;  /* 0x3f80000000007421 */ /* 0x000fc80000000000 */
[----:B------:R-:W-:-:S05]  /*0940*/  VIADD R12, R0, 0x1800000 ;  /* 0x01800000000c7836 */ /* 0x000fca0000000000 */
[----:B------:R-:W-:-:S04]  /*0950*/  LOP3.LUT R12, R12, 0x7f800000, RZ, 0xc0, !PT ;  /* 0x7f8000000c0c7812 */ /* 0x000fc800078ec0ff */
[----:B------:R-:W-:Y:S02]  /*0960*/  ISETP.GT.U32.AND P0, PT, R12, 0x1ffffff, PT ;  /* 0x01ffffff0c00780c */ /* 0x000fe40003f04070 */
[C---:B------:R-:W-:Y:S01]  /*0970*/  PRMT R12, R14.reuse, 0x7632, R12 ;  /* 0x000076320e0c7816 */ /* 0x040fe2000000000c */
[----:B------:R-:W-:-:S03]  /*0980*/  IMAD.U32 R14, R14, 0x10000, RZ ;  /* 0x000100000e0e7824 */ /* 0x000fc600078e00ff */
[----:B------:R-:W-:-:S07]  /*0990*/  SHF.L.U32 R24, R12, 0x10, RZ ;  /* 0x000000100c187819 */ /* 0x000fce00000006ff */
[----:B------:R-:W-:Y:S05]  /*09a0*/  @P0 BRA `(.L_x_15) ;  /* 0x0000000000100947 */ /* 0x000fea0003800000 */
[----:B------:R-:W-:-:S07]  /*09b0*/  MOV R12, 0x9d0 ;  /* 0x000009d0000c7802 */ /* 0x000fce0000000f00 */
[----:B------:R-:W-:Y:S05]  /*09c0*/  CALL.REL.NOINC `($__internal_1_$__cuda_sm20_rcp_rn_f32_slowpath) ;  /* 0x0000001c002c7944 */ /* 0x000fea0003c00000 */
[----:B------:R-:W-:Y:S01]  /*09d0*/  IMAD.MOV.U32 R27, RZ, RZ, R18 ;  /* 0x000000ffff1b7224 */ /* 0x000fe200078e0012 */
[----:B------:R-:W-:Y:S06]  /*09e0*/  BRA `(.L_x_16) ;  /* 0x0000000000107947 */ /* 0x000fec0003800000 */
.L_x_15:
[----:B------:R-:W0:Y:S02]  /*09f0*/  MUFU.RCP R27, R0 ;  /* 0x00000000001b7308 */ /* 0x000e240000001000 */
[----:B0-----:R-:W-:-:S04]  /*0a00*/  FFMA R12, R0, R27, -1 ;  /* 0xbf800000000c7423 */ /* 0x001fc8000000001b */
[----:B------:R-:W-:-:S04]  /*0a10*/  FADD.FTZ R12, -R12, -RZ ;  /* 0x800000ff0c0c7221 */ /* 0x000fc80000010100 */
[----:B------:R-:W-:-:S07]  /*0a20*/  FFMA R27, R27, R12, R27 ;  /* 0x0000000c1b1b7223 */ /* 0x000fce000000001b */
.L_x_16:
[----:B------:R-:W-:Y:S05]  /*0a30*/  BSYNC.RECONVERGENT B2 ;  /* 0x0000000000027941 */ /* 0x000fea0003800200 */
.L_x_14:
        /* <DEDUP_REMOVED lines=15> */
.L_x_18:
[----:B------:R-:W0:Y:S02]  /*0b30*/  MUFU.RCP R18, R21 ;  /* 0x0000001500127308 */ /* 0x000e240000001000 */
[----:B0-----:R-:W-:-:S04]  /*0b40*/  FFMA R0, R21, R18, -1 ;  /* 0xbf80000015007423 */ /* 0x001fc80000000012 */
[----:B------:R-:W-:-:S04]  /*0b50*/  FADD.FTZ R19, -R0, -RZ ;  /* 0x800000ff00137221 */ /* 0x000fc80000010100 */
[----:B------:R-:W-:-:S07]  /*0b60*/  FFMA R18, R18, R19, R18 ;  /* 0x0000001312127223 */ /* 0x000fce0000000012 */
.L_x_19:
[----:B------:R-:W-:Y:S05]  /*0b70*/  BSYNC.RECONVERGENT B2 ;  /* 0x0000000000027941 */ /* 0x000fea0003800200 */
.L_x_17:
[C---:B------:R-:W-:Y:S01]  /*0b80*/  SHF.L.U32 R0, R11.reuse, 0x10, RZ ;  /* 0x000000100b007819 */ /* 0x040fe200000006ff */
[----:B------:R-:W-:Y:S01]  /*0b90*/  FMUL R19, R24, R18 ;  /* 0x0000001218137220 */ /* 0x000fe20000400000 */
[----:B------:R-:W-:Y:S01]  /*0ba0*/  PRMT R11, R11, 0x7632, R11 ;  /* 0x000076320b0b7816 */ /* 0x000fe2000000000b */
[----:B------:R-:W-:Y:S01]  /*0bb0*/  BSSY.RECONVERGENT B2, `(.L_x_20) ;  /* 0x000001a000027945 */ /* 0x000fe20003800200 */
[----:B------:R-:W-:Y:S02]  /*0bc0*/  IMAD.U32 R25, R15, 0x10000, RZ ;  /* 0x000100000f197824 */ /* 0x000fe400078e00ff */
[----:B------:R-:W-:-:S05]  /*0bd0*/  FMUL R20, R0, -1.4426950216293334961 ;  /* 0xbfb8aa3b00147820 */ /* 0x000fca0000400000 */
[----:B------:R-:W-:-:S13]  /*0be0*/  FSETP.GEU.AND P0, PT, R20, -126, PT ;  /* 0xc2fc00001400780b */ /* 0x000fda0003f0e000 */
[----:B------:R-:W-:-:S04]  /*0bf0*/  @!P0 FMUL R20, R20, 0.5 ;  /* 0x3f00000014148820 */ /* 0x000fc80000400000 */
[----:B------:R-:W0:Y:S02]  /*0c00*/  MUFU.EX2 R0, R20 ;  /* 0x0000001400007308 */ /* 0x000e240000000800 */
[----:B0-----:R-:W-:-:S04]  /*0c10*/  @!P0 FMUL R0, R0, R0 ;  /* 0x0000000000008220 */ /* 0x001fc80000400000 */
[----:B------:R-:W-:-:S04]  /*0c20*/  FADD R0, R0, 1 ;  /* 0x3f80000000007421 */ /* 0x000fc80000000000 */
[----:B------:R-:W-:-:S05]  /*0c30*/  VIADD R12, R0, 0x1800000 ;  /* 0x01800000000c7836 */ /* 0x000fca0000000000 */
[----:B------:R-:W-:Y:S01]  /*0c40*/  LOP3.LUT R16, R12, 0x7f800000, RZ, 0xc0, !PT ;  /* 0x7f8000000c107812 */ /* 0x000fe200078ec0ff */
[-C--:B------:R-:W-:Y:S01]  /*0c50*/  FMUL R12, R14, R27.reuse ;  /* 0x0000001b0e0c7220 */ /* 0x080fe20000400000 */
[----:B------:R-:W-:Y:S02]  /*0c60*/  F2FP.BF16.F32.PACK_AB R14, R18, R27 ;  /* 0x0000001b120e723e */ /* 0x000fe400000010ff */
[----:B------:R-:W-:Y:S02]  /*0c70*/  ISETP.GT.U32.AND P0, PT, R16, 0x1ffffff, PT ;  /* 0x01ffffff1000780c */ /* 0x000fe40003f04070 */
[----:B------:R-:W-:Y:S01]  /*0c80*/  PRMT R16, R15, 0x7632, R16 ;  /* 0x000076320f107816 */ /* 0x000fe20000000010 */
[----:B------:R-:W-:Y:S01]  /*0c90*/  IMAD.U32 R15, R11, 0x10000, RZ ;  /* 0x000100000b0f7824 */ /* 0x000fe200078e00ff */
[----:B------:R-:W-:Y:S02]  /*0ca0*/  F2FP.BF16.F32.PACK_AB R24, R19, R12 ;  /* 0x0000000c1318723e */ /* 0x000fe400000010ff */
[----:B------:R-:W-:-:S07]  /*0cb0*/  SHF.L.U32 R11, R16, 0x10, RZ ;  /* 0x00000010100b7819 */ /* 0x000fce00000006ff */
[----:B------:R-:W-:Y:S05]  /*0cc0*/  @P0 BRA `(.L_x_21) ;  /* 0x0000000000100947 */ /* 0x000fea0003800000 */
[----:B------:R-:W-:-:S07]  /*0cd0*/  MOV R12, 0xcf0 ;  /* 0x00000cf0000c7802 */ /* 0x000fce0000000f00 */
[----:B------:R-:W-:Y:S05]  /*0ce0*/  CALL.REL.NOINC `($__internal_1_$__cuda_sm20_rcp_rn_f32_slowpath) ;  /* 0x0000001800647944 */ /* 0x000fea0003c00000 */
[----:B------:R-:W-:Y:S01]  /*0cf0*/  IMAD.MOV.U32 R26, RZ, RZ, R18 ;  /* 0x000000ffff1a7224 */ /* 0x000fe200078e0012 */
[----:B------:R-:W-:Y:S06]  /*0d00*/  BRA `(.L_x_22) ;  /* 0x0000000000107947 */ /* 0x000fec0003800000 */
.L_x_21:
[----:B------:R-:W0:Y:S02]  /*0d10*/  MUFU.RCP R19, R0 ;  /* 0x0000000000137308 */ /* 0x000e240000001000 */
[----:B0-----:R-:W-:-:S04]  /*0d20*/  FFMA R12, R0, R19, -1 ;  /* 0xbf800000000c7423 */ /* 0x001fc80000000013 */
[----:B------:R-:W-:-:S04]  /*0d30*/  FADD.FTZ R12, -R12, -RZ ;  /* 0x800000ff0c0c7221 */ /* 0x000fc80000010100 */
[----:B------:R-:W-:-:S07]  /*0d40*/  FFMA R26, R19, R12, R19 ;  /* 0x0000000c131a7223 */ /* 0x000fce0000000013 */
.L_x_22:
[----:B------:R-:W-:Y:S05]  /*0d50*/  BSYNC.RECONVERGENT B2 ;  /* 0x0000000000027941 */ /* 0x000fea0003800200 */
.L_x_20:
        /* <DEDUP_REMOVED lines=16> */
.L_x_24:
[----:B------:R-:W0:Y:S02]  /*0e60*/  MUFU.RCP R0, R19 ;  /* 0x0000001300007308 */ /* 0x000e240000001000 */
[----:B0-----:R-:W-:-:S04]  /*0e70*/  FFMA R12, R19, R0, -1 ;  /* 0xbf800000130c7423 */ /* 0x001fc80000000000 */
[----:B------:R-:W-:-:S04]  /*0e80*/  FADD.FTZ R15, -R12, -RZ ;  /* 0x800000ff0c0f7221 */ /* 0x000fc80000010100 */
[----:B------:R-:W-:-:S07]  /*0e90*/  FFMA R0, R0, R15, R0 ;  /* 0x0000000f00007223 */ /* 0x000fce0000000000 */
.L_x_25:
[----:B------:R-:W-:Y:S05]  /*0ea0*/  BSYNC.RECONVERGENT B2 ;  /* 0x0000000000027941 */ /* 0x000fea0003800200 */
.L_x_23:
[----:B------:R-:W-:Y:S01]  /*0eb0*/  FMUL R25, R25, R26 ;  /* 0x0000001a19197220 */ /* 0x000fe20000400000 */
[----:B------:R-:W-:Y:S01]  /*0ec0*/  FMUL R12, R11, R0 ;  /* 0x000000000b0c7220 */ /* 0x000fe20000400000 */
[C---:B------:R-:W-:Y:S01]  /*0ed0*/  IADD3 R18, P0, PT, R6.reuse, UR24, RZ ;  /* 0x0000001806127c10 */ /* 0x040fe2000ff1e0ff */
[----:B------:R-:W-:Y:S01]  /*0ee0*/  IMAD.U32 R15, RZ, RZ, UR15 ;  /* 0x0000000fff0f7e24 */ /* 0x000fe2000f8e00ff */
[----:B------:R-:W-:Y:S02]  /*0ef0*/  IADD3 R20, P1, PT, R6, UR26, RZ ;  /* 0x0000001a06147c10 */ /* 0x000fe4000ff3e0ff */
[C---:B------:R-:W-:Y:S02]  /*0f00*/  IADD3.X R19, PT, PT, R17.reuse, UR25, RZ, P0, !PT ;  /* 0x0000001911137c10 */ /* 0x040fe400087fe4ff */
[----:B------:R-:W-:Y:S02]  /*0f10*/  F2FP.BF16.F32.PACK_AB R25, R12, R25 ;  /* 0x000000190c19723e */ /* 0x000fe400000010ff */
[----:B------:R-:W-:Y:S01]  /*0f20*/  F2FP.BF16.F32.PACK_AB R11, R0, R26 ;  /* 0x0000001a000b723e */ /* 0x000fe200000010ff */
[----:B------:R0:W-:Y:S01]  /*0f30*/  STG.E desc[UR12][R18.64], R9 ;  /* 0x0000000912007986 */ /* 0x0001e2000c10190c */
[----:B------:R-:W-:-:S02]  /*0f40*/  IADD3.X R21, PT, PT, R17, UR27, RZ, P1, !PT ;  /* 0x0000001b11157c10 */ /* 0x000fc40008ffe4ff */
[----:B------:R-:W-:Y:S01]  /*0f50*/  IADD3 R4, P0, PT, R4, UR8, RZ ;  /* 0x0000000804047c10 */ /* 0x000fe2000ff1e0ff */
[----:B------:R0:W-:Y:S01]  /*0f60*/  STG.E desc[UR12][R18.64+0x4], R10 ;  /* 0x0000040a12007986 */ /* 0x0001e2000c10190c */
[----:B------:R-:W-:Y:S02]  /*0f70*/  MOV R16, R6 ;  /* 0x0000000600107202 */ /* 0x000fe40000000f00 */
[----:B------:R-:W-:Y:S01]  /*0f80*/  IADD3.X R7, PT, PT, R7, UR9, RZ, P0, !PT ;  /* 0x0000000907077c10 */ /* 0x000fe200087fe4ff */
[----:B------:R0:W-:Y:S01]  /*0f90*/  STG.E desc[UR12][R18.64+0x8], R24 ;  /* 0x0000081812007986 */ /* 0x0001e2000c10190c */
[----:B------:R-:W-:Y:S01]  /*0fa0*/  ISETP.GE.U32.AND P0, PT, R4, UR16, PT ;  /* 0x0000001004007c0c */ /* 0x000fe2000bf06070 */
[----:B------:R-:W-:Y:S02]  /*0fb0*/  IMAD.WIDE.U32 R16, R15, 0x1000, R16 ;  /* 0x000010000f107825 */ /* 0x000fe400078e0010 */
[----:B------:R0:W-:Y:S01]  /*0fc0*/  STG.E desc[UR12][R18.64+0xc], R25 ;  /* 0x00000c1912007986 */ /* 0x0001e2000c10190c */
[----:B------:R-:W-:Y:S01]  /*0fd0*/  ISETP.GE.AND.EX P0, PT, R7, UR17, PT, P0 ;  /* 0x0000001107007c0c */ /* 0x000fe2000bf06300 */
[----:B------:R-:W-:-:S02]  /*0fe0*/  IMAD.MOV.U32 R6, RZ, RZ, R16 ;  /* 0x000000ffff067224 */ /* 0x000fc400078e0010 */
[----:B------:R0:W-:Y:S04]  /*0ff0*/  STG.E desc[UR12][R20.64], R8 ;  /* 0x0000000814007986 */ /* 0x0001e8000c10190c */
[----:B------:R0:W-:Y:S04]  /*1000*/  STG.E desc[UR12][R20.64+0x4], R13 ;  /* 0x0000040d14007986 */ /* 0x0001e8000c10190c */
[----:B------:R0:W-:Y:S04]  /*1010*/  STG.E desc[UR12][R20.64+0x8], R14 ;  /* 0x0000080e14007986 */ /* 0x0001e8000c10190c */
[----:B------:R0:W-:Y:S01]  /*1020*/  STG.E desc[UR12][R20.64+0xc], R11 ;  /* 0x00000c0b14007986 */ /* 0x0001e2000c10190c */
[----:B------:R-:W-:Y:S05]  /*1030*/  @!P0 BRA `(.L_x_26) ;  /* 0xfffffff0006c8947 */ /* 0x000fea000383ffff */
.L_x_1:
[----:B------:R-:W-:Y:S05]  /*1040*/  BSYNC.RECONVERGENT B1 ;  /* 0x0000000000017941 */ /* 0x000fea0003800200 */
.L_x_0:
[----:B------:R-:W1:Y:S01]  /*1050*/  LDCU.64 UR10, c[0x0][0x3a0] ;  /* 0x00007400ff0a77ac */ /* 0x000e620008000a00 */
[----:B------:R-:W-:-:S04]  /*1060*/  IADD3 R6, P0, PT, R3, UR6, RZ ;  /* 0x0000000603067c10 */ /* 0x000fc8000ff1e0ff */
[----:B------:R-:W-:Y:S02]  /*1070*/  IADD3.X R7, PT, PT, R5, UR7, RZ, P0, !PT ;  /* 0x0000000705077c10 */ /* 0x000fe400087fe4ff */
[----:B-1----:R-:W-:-:S04]  /*1080*/  ISETP.GE.U32.AND P0, PT, R6, UR10, PT ;  /* 0x0000000a06007c0c */ /* 0x002fc8000bf06070 */
[----:B------:R-:W-:-:S13]  /*1090*/  ISETP.GE.AND.EX P0, PT, R7, UR11, PT, P0 ;  /* 0x0000000b07007c0c */ /* 0x000fda000bf06300 */
[----:B------:R-:W-:Y:S05]  /*10a0*/  @P0 EXIT ;  /* 0x000000000000094d */ /* 0x000fea0003800000 */
[----:B------:R-:W-:Y:S01]  /*10b0*/  UIADD3 UR4, UP0, UP1, UR6, UR4, UR8 ;  /* 0x0000000406047290 */ /* 0x000fe2000f91e008 */
[----:B------:R-:W-:Y:S03]  /*10c0*/  BSSY.RECONVERGENT B0, `(.L_x_27) ;  /* 0x0000029000007945 */ /* 0x000fe60003800200 */
[----:B------:R-:W-:Y:S02]  /*10d0*/  UIADD3.X UR5, UPT, UPT, UR7, UR5, UR9, UP0, UP1 ;  /* 0x0000000507057290 */ /* 0x000fe400087e2409 */
[----:B------:R-:W-:-:S04]  /*10e0*/  IADD3 R0, P0, PT, R2, UR4, RZ ;  /* 0x0000000402007c10 */ /* 0x000fc8000ff1e0ff */
[C---:B------:R-:W-:Y:S01]  /*10f0*/  ISETP.GT.U32.AND P1, PT, R0.reuse, UR10, PT ;  /* 0x0000000a00007c0c */ /* 0x040fe2000bf24070 */
[----:B------:R-:W-:Y:S01]  /*1100*/  IMAD.X R5, RZ, RZ, UR5, P0 ;  /* 0x00000005ff057e24 */ /* 0x000fe200080e06ff */
[----:B------:R-:W-:-:S04]  /*1110*/  ISETP.GE.U32.AND P0, PT, R0, UR10, PT ;  /* 0x0000000a00007c0c */ /* 0x000fc8000bf06070 */
[C---:B------:R-:W-:Y:S02]  /*1120*/  ISETP.GT.AND.EX P1, PT, R5.reuse, UR11, PT, P1 ;  /* 0x0000000b05007c0c */ /* 0x040fe4000bf24310 */
[C---:B------:R-:W-:Y:S02]  /*1130*/  ISETP.GE.AND.EX P0, PT, R5.reuse, UR11, PT, P0 ;  /* 0x0000000b05007c0c */ /* 0x040fe4000bf06300 */
[----:B------:R-:W-:Y:S02]  /*1140*/  SEL R3, R0, UR10, P1 ;  /* 0x0000000a00037c07 */ /* 0x000fe40008800000 */
[----:B------:R-:W-:Y:S02]  /*1150*/  SEL R4, RZ, 0x1, P0 ;  /* 0x00000001ff047807 */ /* 0x000fe40000000000 */
[----:B------:R-:W-:Y:S02]  /*1160*/  SEL R2, R5, UR11, P1 ;  /* 0x0000000b05027c07 */ /* 0x000fe40008800000 */
[----:B------:R-:W-:-:S04]  /*1170*/  IADD3 R0, P0, P1, R3, -R0, -R4 ;  /* 0x8000000003007210 */ /* 0x000fc8000791e804 */
[----:B------:R-:W-:Y:S02]  /*1180*/  IADD3.X R3, PT, PT, R2, -0x1, ~R5, P0, P1 ;  /* 0xffffffff02037810 */ /* 0x000fe400007e2c05 */
[----:B------:R-:W-:Y:S02]  /*1190*/  MOV R5, R7 ;  /* 0x0000000700057202 */ /* 0x000fe40000000f00 */
[----:B------:R-:W-:-:S04]  /*11a0*/  LOP3.LUT R2, R3, UR9, RZ, 0xfc, !PT ;  /* 0x0000000903027c12 */ /* 0x000fc8000f8efcff */
[----:B------:R-:W-:-:S13]  /*11b0*/  ISETP.NE.U32.AND P0, PT, R2, RZ, PT ;  /* 0x000000ff0200720c */ /* 0x000fda0003f05070 */
[----:B------:R-:W-:Y:S05]  /*11c0*/  @P0 BRA `(.L_x_28) ;  /* 0x0000000000500947 */ /* 0x000fea0003800000 */
[----:B------:R-:W1:Y:S01]  /*11d0*/  I2F.U32.RP R7, UR8 ;  /* 0x0000000800077d06 */ /* 0x000e620008209000 */
[----:B0-----:R-:W-:Y:S01]  /*11e0*/  IMAD R9, RZ, RZ, -UR8 ;  /* 0x80000008ff097e24 */ /* 0x001fe2000f8e02ff */
[----:B------:R-:W-:-:S06]  /*11f0*/  ISETP.NE.U32.AND P2, PT, RZ, UR8, PT ;  /* 0x00000008ff007c0c */ /* 0x000fcc000bf45070 */
[----:B-1----:R-:W0:Y:S02]  /*1200*/  MUFU.RCP R7, R7 ;  /* 0x0000000700077308 */ /* 0x002e240000001000 */
[----:B0-----:R-:W-:-:S06]  /*1210*/  VIADD R2, R7, 0xffffffe ;  /* 0x0ffffffe07027836 */ /* 0x001fcc0000000000 */
[----:B------:R0:W1:Y:S02]  /*1220*/  F2I.FTZ.U32.TRUNC.NTZ R3, R2 ;  /* 0x0000000200037305 */ /* 0x000064000021f000 */
[----:B0-----:R-:W-:Y:S02]  /*1230*/  HFMA2 R2, -RZ, RZ, 0, 0 ;  /* 0x00000000ff027431 */ /* 0x001fe400000001ff */
[----:B-1----:R-:W-:-:S04]  /*1240*/  IMAD R9, R9, R3, RZ ;  /* 0x0000000309097224 */ /* 0x002fc800078e02ff */
[----:B------:R-:W-:-:S06]  /*1250*/  IMAD.HI.U32 R3, R3, R9, R2 ;  /* 0x0000000903037227 */ /* 0x000fcc00078e0002 */
[----:B------:R-:W-:-:S04]  /*1260*/  IMAD.HI.U32 R2, R3, R0, RZ ;  /* 0x0000000003027227 */ /* 0x000fc800078e00ff */
[----:B------:R-:W-:-:S04]  /*1270*/  IMAD.MOV R3, RZ, RZ, -R2 ;  /* 0x000000ffff037224 */ /* 0x000fc800078e0a02 */
[----:B------:R-:W-:Y:S02]  /*1280*/  IMAD R0, R3, UR8, R0 ;  /* 0x0000000803007c24 */ /* 0x000fe4000f8e0200 */
[----:B------:R-:W-:-:S03]  /*1290*/  IMAD.MOV.U32 R3, RZ, RZ, RZ ;  /* 0x000000ffff037224 */ /* 0x000fc600078e00ff */
[----:B------:R-:W-:-:S13]  /*12a0*/  ISETP.GE.U32.AND P0, PT, R0, UR8, PT ;  /* 0x0000000800007c0c */ /* 0x000fda000bf06070 */
[----:B------:R-:W-:Y:S01]  /*12b0*/  @P0 VIADD R0, R0, -UR8 ;  /* 0x8000000800000c36 */ /* 0x000fe20008000000 */
[----:B------:R-:W-:-:S04]  /*12c0*/  @P0 IADD3 R2, PT, PT, R2, 0x1, RZ ;  /* 0x0000000102020810 */ /* 0x000fc80007ffe0ff */
[----:B------:R-:W-:-:S13]  /*12d0*/  ISETP.GE.U32.AND P1, PT, R0, UR8, PT ;  /* 0x0000000800007c0c */ /* 0x000fda000bf26070 */
[----:B------:R-:W-:Y:S01]  /*12e0*/  @P1 VIADD R2, R2, 0x1 ;  /* 0x0000000102021836 */ /* 0x000fe20000000000 */
[----:B------:R-:W-:Y:S01]  /*12f0*/  @!P2 LOP3.LUT R2, RZ, UR8, RZ, 0x33, !PT ;  /* 0x00000008ff02ac12 */ /* 0x000fe2000f8e33ff */
[----:B------:R-:W-:Y:S06]  /*1300*/  BRA `(.L_x_29) ;  /* 0x0000000000107947 */ /* 0x000fec0003800000 */
.L_x_28:
[----:B------:R-:W-:-:S07]  /*1310*/  MOV R2, 0x1330 ;  /* 0x0000133000027802 */ /* 0x000fce0000000f00 */
[----:B0-----:R-:W-:Y:S05]  /*1320*/  CALL.REL.NOINC `($__internal_0_$__cuda_sm20_div_u64) ;  /* 0x0000000c00c07944 */ /* 0x001fea0003c00000 */
[----:B------:R-:W-:Y:S01]  /*1330*/  MOV R2, R0 ;  /* 0x0000000000027202 */ /* 0x000fe20000000f00 */
[----:B------:R-:W-:-:S07]  /*1340*/  IMAD.MOV.U32 R3, RZ, RZ, R7 ;  /* 0x000000ffff037224 */ /* 0x000fce00078e0007 */
.L_x_29:
[----:B------:R-:W-:Y:S05]  /*1350*/  BSYNC.RECONVERGENT B0 ;  /* 0x0000000000007941 */ /* 0x000fea0003800200 */
.L_x_27:
[----:B------:R-:W-:Y:S01]  /*1360*/  IADD3 R4, P1, PT, R2, R4, RZ ;  /* 0x0000000402047210 */ /* 0x000fe20007f3e0ff */
[----:B------:R-:W0:Y:S01]  /*1370*/  LDCU.128 UR4, c[0x0][0x380] ;  /* 0x00007000ff0477ac */ /* 0x000e220008000c00 */
[----:B------:R-:W-:Y:S02]  /*1380*/  BSSY.RECONVERGENT B1, `(.L_x_30) ;  /* 0x000003f000017945 */ /* 0x000fe40003800200 */
[----:B------:R-:W-:Y:S01]  /*1390*/  LOP3.LUT R0, R4, 0x3, RZ, 0xc0, !PT ;  /* 0x0000000304007812 */ /* 0x000fe200078ec0ff */
[----:B------:R-:W1:Y:S01]  /*13a0*/  LDCU.128 UR16, c[0x0][0x390] ;  /* 0x00007200ff1077ac */ /* 0x000e620008000c00 */
[----:B------:R-:W-:Y:S02]  /*13b0*/  IMAD.X R3, RZ, RZ, R3, P1 ;  /* 0x000000ffff037224 */ /* 0x000fe400008e0603 */
[----:B------:R-:W-:-:S04]  /*13c0*/  ISETP.NE.U32.AND P0, PT, R0, 0x3, PT ;  /* 0x000000030000780c */ /* 0x000fc80003f05070 */
[----:B------:R-:W-:-:S13]  /*13d0*/  ISETP.NE.AND.EX P0, PT, RZ, RZ, PT, P0 ;  /* 0x000000ffff00720c */ /* 0x000fda0003f05300 */
[----:B01----:R-:W-:Y:S05]  /*13e0*/  @!P0 BRA `(.L_x_31) ;  /* 0x0000000000e08947 */ /* 0x003fea0003800000 */
[----:B------:R-:W-:Y:S01]  /*13f0*/  IADD3 R10, PT, PT, R4, 0x1, RZ ;  /* 0x00000001040a7810 */ /* 0x000fe20007ffe0ff */
[C---:B------:R-:W-:Y:S01]  /*1400*/  IMAD.SHL.U32 R8, R6.reuse, 0x2, RZ ;  /* 0x0000000206087824 */ /* 0x040fe200078e00ff */
[----:B------:R-:W-:Y:S02]  /*1410*/  SHF.L.U64.HI R7, R6, 0x1, R5 ;  /* 0x0000000106077819 */ /* 0x000fe40000010205 */
[----:B------:R-:W-:-:S04]  /*1420*/  LOP3.LUT R10, R10, 0x3, RZ, 0xc0, !PT ;  /* 0x000000030a0a7812 */ /* 0x000fc800078ec0ff */
[----:B------:R-:W-:-:S05]  /*1430*/  IADD3 R10, P0, PT, RZ, -R10, RZ ;  /* 0x8000000aff0a7210 */ /* 0x000fca0007f1e0ff */
[----:B------:R-:W-:-:S08]  /*1440*/  IMAD.X R9, RZ, RZ, -0x1, P0 ;  /* 0xffffffffff097424 */ /* 0x000fd000000e06ff */
.L_x_35:
[----:B------:R-:W-:-:S04]  /*1450*/  IADD3 R12, P0, PT, R8, UR4, RZ ;  /* 0x00000004080c7c10 */ /* 0x000fc8000ff1e0ff */
[----:B------:R-:W-:-:S05]  /*1460*/  IADD3.X R13, PT, PT, R7, UR5, RZ, P0, !PT ;  /* 0x00000005070d7c10 */ /* 0x000fca00087fe4ff */
[----:B------:R-:W2:Y:S01]  /*1470*/  LDG.E.U16 R12, desc[UR12][R12.64] ;  /* 0x0000000c0c0c7981 */ /* 0x000ea2000c1e1500 */
[----:B------:R-:W-:-:S04]  /*1480*/  IADD3 R14, P0, PT, R8, UR6, RZ ;  /* 0x00000006080e7c10 */ /* 0x000fc8000ff1e0ff */
[----:B------:R-:W-:-:S05]  /*1490*/  IADD3.X R15, PT, PT, R7, UR7, RZ, P0, !PT ;  /* 0x00000007070f7c10 */ /* 0x000fca00087fe4ff */
[----:B------:R-:W3:Y:S01]  /*14a0*/  LDG.E.U16 R2, desc[UR12][R14.64] ;  /* 0x0000000c0e027981 */ /* 0x000ee2000c1e1500 */
[----:B------:R-:W-:Y:S01]  /*14b0*/  BSSY.RECONVERGENT B2, `(.L_x_32) ;  /* 0x0000015000027945 */ /* 0x000fe20003800200 */
[----:B--2---:R-:W-:-:S05]  /*14c0*/  SHF.L.U32 R0, R12, 0x10, RZ ;  /* 0x000000100c007819 */ /* 0x004fca00000006ff */
[----:B------:R-:W-:-:S05]  /*14d0*/  FMUL R0, R0, -1.4426950216293334961 ;  /* 0xbfb8aa3b00007820 */ /* 0x000fca0000400000 */
[----:B------:R-:W-:Y:S01]  /*14e0*/  FSETP.GEU.AND P0, PT, R0, -126, PT ;  /* 0xc2fc00000000780b */ /* 0x000fe20003f0e000 */
[----:B---3--:R-:W-:-:S12]  /*14f0*/  IMAD.U32 R2, R2, 0x10000, RZ ;  /* 0x0001000002027824 */ /* 0x008fd800078e00ff */
        /* <DEDUP_REMOVED lines=11> */
[----:B------:R-:W-:Y:S05]  /*15b0*/  BRA `(.L_x_34) ;  /* 0x0000000000107947 */ /* 0x000fea0003800000 */
.L_x_33:
[----:B------:R-:W0:Y:S02]  /*15c0*/  MUFU.RCP R18, R17 ;  /* 0x0000001100127308 */ /* 0x000e240000001000 */
[----:B0-----:R-:W-:-:S04]  /*15d0*/  FFMA R0, R17, R18, -1 ;  /* 0xbf80000011007423 */ /* 0x001fc80000000012 */
[----:B------:R-:W-:-:S04]  /*15e0*/  FADD.FTZ R11, -R0, -RZ ;  /* 0x800000ff000b7221 */ /* 0x000fc80000010100 */
[----:B------:R-:W-:-:S07]  /*15f0*/  FFMA R18, R18, R11, R18 ;  /* 0x0000000b12127223 */ /* 0x000fce0000000012 */
.L_x_34:
[----:B------:R-:W-:Y:S05]  /*1600*/  BSYNC.RECONVERGENT B2 ;  /* 0x0000000000027941 */ /* 0x000fea0003800200 */
.L_x_32:
[-C--:B------:R-:W-:Y:S01]  /*1610*/  FMUL R2, R2, R18.reuse ;  /* 0x0000001202027220 */ /* 0x080fe20000400000 */
[C---:B------:R-:W-:Y:S01]  /*1620*/  IADD3 R12, P0, PT, R8.reuse, UR18, RZ ;  /* 0x00000012080c7c10 */ /* 0x040fe2000ff1e0ff */
[----:B------:R-:W-:Y:S01]  /*1630*/  IMAD.U32 R11, RZ, RZ, UR15 ;  /* 0x0000000fff0b7e24 */ /* 0x000fe2000f8e00ff */
[----:B------:R-:W-:Y:S01]  /*1640*/  IADD3 R14, P1, PT, R8, UR16, RZ ;  /* 0x00000010080e7c10 */ /* 0x000fe2000ff3e0ff */
[----:B------:R-:W-:Y:S01]  /*1650*/  IMAD.MOV.U32 R17, RZ, RZ, R7 ;  /* 0x000000ffff117224 */ /* 0x000fe200078e0007 */
[----:B------:R-:W-:Y:S02]  /*1660*/  F2FP.BF16.F32.PACK_AB R18, RZ, R18 ;  /* 0x00000012ff12723e */ /* 0x000fe400000010ff */
[C---:B------:R-:W-:Y:S02]  /*1670*/  IADD3.X R13, PT, PT, R7.reuse, UR19, RZ, P0, !PT ;  /* 0x00000013070d7c10 */ /* 0x040fe400087fe4ff */
[----:B------:R-:W-:Y:S02]  /*1680*/  F2FP.BF16.F32.PACK_AB R2, RZ, R2 ;  /* 0x00000002ff02723e */ /* 0x000fe400000010ff */
[----:B------:R-:W-:Y:S01]  /*1690*/  IADD3.X R15, PT, PT, R7, UR17, RZ, P1, !PT ;  /* 0x00000011070f7c10 */ /* 0x000fe20008ffe4ff */
[----:B------:R0:W-:Y:S01]  /*16a0*/  STG.E.U16 desc[UR12][R12.64], R18 ;  /* 0x000000120c007986 */ /* 0x0001e2000c10150c */
[----:B------:R-:W-:-:S02]  /*16b0*/  IADD3 R10, P0, PT, R10, 0x1, RZ ;  /* 0x000000010a0a7810 */ /* 0x000fc40007f1e0ff */
[----:B------:R-:W-:Y:S01]  /*16c0*/  MOV R16, R8 ;  /* 0x0000000800107202 */ /* 0x000fe20000000f00 */
[----:B------:R0:W-:Y:S01]  /*16d0*/  STG.E.U16 desc[UR12][R14.64], R2 ;  /* 0x000000020e007986 */ /* 0x0001e2000c10150c */
[----:B------:R-:W-:Y:S01]  /*16e0*/  IADD3 R6, P1, PT, R6, UR8, RZ ;  /* 0x0000000806067c10 */ /* 0x000fe2000ff3e0ff */
[----:B------:R-:W-:Y:S01]  /*16f0*/  IMAD.X R9, RZ, RZ, R9, P0 ;  /* 0x000000ffff097224 */ /* 0x000fe200000e0609 */
[----:B------:R-:W-:Y:S01]  /*1700*/  ISETP.NE.U32.AND P0, PT, R10, RZ, PT ;  /* 0x000000ff0a00720c */ /* 0x000fe20003f05070 */
[----:B------:R-:W-:Y:S01]  /*1710*/  IMAD.WIDE.U32 R16, R11, 0x200, R16 ;  /* 0x000002000b107825 */ /* 0x000fe200078e0010 */
[----:B------:R-:W-:Y:S02]  /*1720*/  IADD3.X R5, PT, PT, R5, UR9, RZ, P1, !PT ;  /* 0x0000000905057c10 */ /* 0x000fe40008ffe4ff */
[----:B------:R-:W-:Y:S01]  /*1730*/  ISETP.NE.AND.EX P0, PT, R9, RZ, PT, P0 ;  /* 0x000000ff0900720c */ /* 0x000fe20003f05300 */
[----:B------:R-:W-:Y:S01]  /*1740*/  IMAD.MOV.U32 R8, RZ, RZ, R16 ;  /* 0x000000ffff087224 */ /* 0x000fe200078e0010 */
[----:B------:R-:W-:-:S11]  /*1750*/  MOV R7, R17 ;  /* 0x0000001100077202 */ /* 0x000fd60000000f00 */
[----:B0-----:R-:W-:Y:S05]  /*1760*/  @P0 BRA `(.L_x_35) ;  /* 0xfffffffc00380947 */ /* 0x001fea000383ffff */
.L_x_31:
[----:B------:R-:W-:Y:S05]  /*1770*/  BSYNC.RECONVERGENT B1 ;  /* 0x0000000000017941 */ /* 0x000fea0003800200 */
.L_x_30:
[----:B------:R-:W-:Y:S01]  /*1780*/  ISETP.GE.U32.AND P0, PT, R4, 0x3, PT ;  /* 0x000000030400780c */ /* 0x000fe20003f06070 */
[----:B------:R-:W0:Y:S03]  /*1790*/  LDCU.64 UR10, c[0x0][0x3a0] ;  /* 0x00007400ff0a77ac */ /* 0x000e260008000a00 */
[----:B------:R-:W-:Y:S01]  /*17a0*/  ISETP.GE.U32.AND.EX P0, PT, R3, RZ, PT, P0 ;  /* 0x000000ff0300720c */ /* 0x000fe20003f06100 */
[----:B------:R-:W1:Y:S01]  /*17b0*/  LDCU.128 UR20, c[0x0][0x380] ;  /* 0x00007000ff1477ac */ /* 0x000e620008000c00 */
[----:B------:R-:W2:Y:S11]  /*17c0*/  LDCU.128 UR24, c[0x0][0x390] ;  /* 0x00007200ff1877ac */ /* 0x000eb60008000c00 */
[----:B012---:R-:W-:Y:S05]  /*17d0*/  @!P0 EXIT ;  /* 0x000000000000894d */ /* 0x007fea0003800000 */
[----:B------:R-:W-:Y:S01]  /*17e0*/  BSSY.RECONVERGENT B1, `(.L_x_36) ;  /* 0x00000a3000017945 */ /* 0x000fe20003800200 */
.L_x_49:
[C---:B------:R-:W-:Y:S01]  /*17f0*/  IMAD.SHL.U32 R14, R6.reuse, 0x2, RZ ;  /* 0x00000002060e7824 */ /* 0x040fe200078e00ff */
[----:B------:R-:W-:-:S04]  /*1800*/  SHF.L.U64.HI R2, R6, 0x1, R5 ;  /* 0x0000000106027819 */ /* 0x000fc80000010205 */
[----:B------:R-:W-:-:S04]  /*1810*/  IADD3 R10, P0, PT, R14, UR20, RZ ;  /* 0x000000140e0a7c10 */ /* 0x000fc8000ff1e0ff */
[----:B------:R-:W-:-:S05]  /*1820*/  IADD3.X R11, PT, PT, R2, UR21, RZ, P0, !PT ;  /* 0x00000015020b7c10 */ /* 0x000fca00087fe4ff */
[----:B------:R-:W2:Y:S01]  /*1830*/  LDG.E.U16 R0, desc[UR12][R10.64] ;  /* 0x0000000c0a007981 */ /* 0x000ea2000c1e1500 */
[----:B------:R-:W-:-:S04]  /*1840*/  IADD3 R8, P0, PT, R14, UR22, RZ ;  /* 0x000000160e087c10 */ /* 0x000fc8000ff1e0ff */
[----:B------:R-:W-:-:S05]  /*1850*/  IADD3.X R9, PT, PT, R2, UR23, RZ, P0, !PT ;  /* 0x0000001702097c10 */ /* 0x000fca00087fe4ff */
[----:B------:R-:W3:Y:S01]  /*1860*/  LDG.E.U16 R3, desc[UR12][R8.64] ;  /* 0x0000000c08037981 */ /* 0x000ee2000c1e1500 */
[----:B------:R-:W-:Y:S01]  /*1870*/  BSSY.RECONVERGENT B2, `(.L_x_37) ;  /* 0x0000015000027945 */ /* 0x000fe20003800200 */
[----:B--2---:R-:W-:-:S04]  /*1880*/  IMAD.U32 R0, R0, 0x10000, RZ ;  /* 0x0001000000007824 */ /* 0x004fc800078e00ff */
[----:B------:R-:W-:-:S05]  /*1890*/  FMUL R0, R0, -1.4426950216293334961 ;  /* 0xbfb8aa3b00007820 */ /* 0x000fca0000400000 */
[----:B------:R-:W-:Y:S01]  /*18a0*/  FSETP.GEU.AND P0, PT, R0, -126, PT ;  /* 0xc2fc00000000780b */ /* 0x000fe20003f0e000 */
[----:B---3--:R-:W-:-:S12]  /*18b0*/  IMAD.U32 R3, R3, 0x10000, RZ ;  /* 0x0001000003037824 */ /* 0x008fd800078e00ff */
        /* <DEDUP_REMOVED lines=8> */
[----:B------:R-:W-:Y:S01]  /*1940*/  IMAD.MOV.U32 R0, RZ, RZ, R13 ;  /* 0x000000ffff007224 */ /* 0x000fe200078e000d */
[----:B------:R-:W-:-:S07]  /*1950*/  MOV R12, 0x1970 ;  /* 0x00001970000c7802 */ /* 0x000fce0000000f00 */
[----:B------:R-:W-:Y:S05]  /*1960*/  CALL.REL.NOINC `($__internal_1_$__cuda_sm20_rcp_rn_f32_slowpath) ;  /* 0x0000000c00447944 */ /* 0x000fea0003c00000 */
[----:B------:R-:W-:Y:S05]  /*1970*/  BRA `(.L_x_39) ;  /* 0x0000000000107947 */ /* 0x000fea0003800000 */
.L_x_38:
[----:B------:R-:W0:Y:S02]  /*1980*/  MUFU.RCP R18, R13 ;  /* 0x0000000d00127308 */ /* 0x000e240000001000 */
[----:B0-----:R-:W-:-:S04]  /*1990*/  FFMA R0, R13, R18, -1 ;  /* 0xbf8000000d007423 */ /* 0x001fc80000000012 */
[----:B------:R-:W-:-:S04]  /*19a0*/  FADD.FTZ R7, -R0, -RZ ;  /* 0x800000ff00077221 */ /* 0x000fc80000010100 */
[----:B------:R-:W-:-:S07]  /*19b0*/  FFMA R18, R18, R7, R18 ;  /* 0x0000000712127223 */ /* 0x000fce0000000012 */
.L_x_39:
[----:B------:R-:W-:Y:S05]  /*19c0*/  BSYNC.RECONVERGENT B2 ;  /* 0x0000000000027941 */ /* 0x000fea0003800200 */
.L_x_37:
[-C--:B------:R-:W-:Y:S01]  /*19d0*/  FMUL R3, R3, R18.reuse ;  /* 0x0000001203037220 */ /* 0x080fe20000400000 */
[C---:B------:R-:W-:Y:S02]  /*19e0*/  IADD3 R24, P0, PT, R14.reuse, UR26, RZ ;  /* 0x0000001a0e187c10 */ /* 0x040fe4000ff1e0ff */
[----:B------:R-:W-:Y:S02]  /*19f0*/  IADD3 R14, P1, PT, R14, UR24, RZ ;  /* 0x000000180e0e7c10 */ /* 0x000fe4000ff3e0ff */
[----:B------:R-:W-:Y:S02]  /*1a00*/  F2FP.BF16.F32.PACK_AB R3, RZ, R3 ;  /* 0x00000003ff03723e */ /* 0x000fe400000010ff */
[----:B------:R-:W-:Y:S02]  /*1a10*/  MOV R7, UR15 ;  /* 0x0000000f00077c02 */ /* 0x000fe40008000f00 */
[----:B------:R-:W-:Y:S02]  /*1a20*/  F2FP.BF16.F32.PACK_AB R18, RZ, R18 ;  /* 0x00000012ff12723e */ /* 0x000fe400000010ff */
[C---:B------:R-:W-:Y:S01]  /*1a30*/  IADD3.X R25, PT, PT, R2.reuse, UR27, RZ, P0, !PT ;  /* 0x0000001b02197c10 */ /* 0x040fe200087fe4ff */
[----:B------:R-:W-:Y:S01]  /*1a40*/  IMAD.WIDE.U32 R10, R7, 0x200, R10 ;  /* 0x00000200070a7825 */ /* 0x000fe200078e000a */
[----:B------:R-:W-:-:S02]  /*1a50*/  IADD3.X R15, PT, PT, R2, UR25, RZ, P1, !PT ;  /* 0x00000019020f7c10 */ /* 0x000fc40008ffe4ff */
[----:B------:R-:W-:Y:S01]  /*1a60*/  PRMT R4, R3, 0x7610, R4 ;  /* 0x0000761003047816 */ /* 0x000fe20000000004 */
[----:B------:R0:W-:Y:S04]  /*1a70*/  STG.E.U16 desc[UR12][R24.64], R18 ;  /* 0x0000001218007986 */ /* 0x0001e8000c10150c */
[----:B------:R0:W-:Y:S04]  /*1a80*/  STG.E.U16 desc[UR12][R14.64], R4 ;  /* 0x000000040e007986 */ /* 0x0001e8000c10150c */
[----:B------:R-:W2:Y:S01]  /*1a90*/  LDG.E.U16 R0, desc[UR12][R10.64] ;  /* 0x0000000c0a007981 */ /* 0x000ea2000c1e1500 */
[----:B------:R-:W-:-:S04]  /*1aa0*/  IMAD.U32 R3, RZ, RZ, UR15 ;  /* 0x0000000fff037e24 */ /* 0x000fc8000f8e00ff */
[----:B------:R-:W-:-:S05]  /*1ab0*/  IMAD.WIDE.U32 R8, R3, 0x200, R8 ;  /* 0x0000020003087825 */ /* 0x000fca00078e0008 */
[----:B------:R-:W3:Y:S01]  /*1ac0*/  LDG.E.U16 R2, desc[UR12][R8.64] ;  /* 0x0000000c08027981 */ /* 0x000ee2000c1e1500 */
[----:B------:R-:W-:Y:S01]  /*1ad0*/  BSSY.RECONVERGENT B2, `(.L_x_40) ;  /* 0x0000015000027945 */ /* 0x000fe20003800200 */
[----:B--2---:R-:W-:-:S04]  /*1ae0*/  IMAD.U32 R0, R0, 0x10000, RZ ;  /* 0x0001000000007824 */ /* 0x004fc800078e00ff */
[----:B------:R-:W-:-:S05]  /*1af0*/  FMUL R0, R0, -1.4426950216293334961 ;  /* 0xbfb8aa3b00007820 */ /* 0x000fca0000400000 */
[----:B------:R-:W-:Y:S01]  /*1b00*/  FSETP.GEU.AND P0, PT, R0, -126, PT ;  /* 0xc2fc00000000780b */ /* 0x000fe20003f0e000 */
[----:B---3--:R-:W-:-:S12]  /*1b10*/  IMAD.U32 R2, R2, 0x10000, RZ ;  /* 0x0001000002027824 */ /* 0x008fd800078e00ff */
[----:B------:R-:W-:-:S04]  /*1b20*/  @!P0 FMUL R0, R0, 0.5 ;  /* 0x3f00000000008820 */ /* 0x000fc80000400000 */
[----:B------:R-:W1:Y:S02]  /*1b30*/  MUFU.EX2 R3, R0 ;  /* 0x0000000000037308 */ /* 0x000e640000000800 */
[----:B-1----:R-:W-:-:S04]  /*1b40*/  @!P0 FMUL R3, R3, R3 ;  /* 0x0000000303038220 */ /* 0x002fc80000400000 */
[----:B------:R-:W-:-:S05]  /*1b50*/  FADD R7, R3, 1 ;  /* 0x3f80000003077421 */ /* 0x000fca0000000000 */
[----:B------:R-:W-:-:S04]  /*1b60*/  IADD3 R3, PT, PT, R7, 0x1800000, RZ ;  /* 0x0180000007037810 */ /* 0x000fc80007ffe0ff */
[----:B------:R-:W-:-:S04]  /*1b70*/  LOP3.LUT R3, R3, 0x7f800000, RZ, 0xc0, !PT ;  /* 0x7f80000003037812 */ /* 0x000fc800078ec0ff */
[----:B------:R-:W-:-:S13]  /*1b80*/  ISETP.GT.U32.AND P0, PT, R3, 0x1ffffff, PT ;  /* 0x01ffffff0300780c */ /* 0x000fda0003f04070 */
[----:B0-----:R-:W-:Y:S05]  /*1b90*/  @P0 BRA `(.L_x_41) ;  /* 0x0000000000100947 */ /* 0x001fea0003800000 */
[----:B------:R-:W-:Y:S01]  /*1ba0*/  IMAD.MOV.U32 R0, RZ, RZ, R7 ;  /* 0x000000ffff007224 */ /* 0x000fe200078e0007 */
[----:B------:R-:W-:-:S07]  /*1bb0*/  MOV R12, 0x1bd0 ;  /* 0x00001bd0000c7802 */ /* 0x000fce0000000f00 */
[----:B------:R-:W-:Y:S05]  /*1bc0*/  CALL.REL.NOINC `($__internal_1_$__cuda_sm20_rcp_rn_f32_slowpath) ;  /* 0x0000000800ac7944 */ /* 0x000fea0003c00000 */
[----:B------:R-:W-:Y:S05]  /*1bd0*/  BRA `(.L_x_42) ;  /* 0x0000000000107947 */ /* 0x000fea0003800000 */
.L_x_41:
[----:B------:R-:W0:Y:S02]  /*1be0*/  MUFU.RCP R18, R7 ;  /* 0x0000000700127308 */ /* 0x000e240000001000 */
[----:B0-----:R-:W-:-:S04]  /*1bf0*/  FFMA R0, R7, R18, -1 ;  /* 0xbf80000007007423 */ /* 0x001fc80000000012 */
[----:B------:R-:W-:-:S04]  /*1c00*/  FADD.FTZ R3, -R0, -RZ ;  /* 0x800000ff00037221 */ /* 0x000fc80000010100 */
[----:B------:R-:W-:-:S07]  /*1c10*/  FFMA R18, R18, R3, R18 ;  /* 0x0000000312127223 */ /* 0x000fce0000000012 */
.L_x_42:
[----:B------:R-:W-:Y:S05]  /*1c20*/  BSYNC.RECONVERGENT B2 ;  /* 0x0000000000027941 */ /* 0x000fea0003800200 */
.L_x_40:
[-C--:B------:R-:W-:Y:S01]  /*1c30*/  FMUL R2, R2, R18.reuse ;  /* 0x0000001202027220 */ /* 0x080fe20000400000 */
[----:B------:R-:W-:Y:S01]  /*1c40*/  MOV R3, UR15 ;  /* 0x0000000f00037c02 */ /* 0x000fe20008000f00 */
[----:B------:R-:W-:Y:S01]  /*1c50*/  IMAD.U32 R7, RZ, RZ, UR15 ;  /* 0x0000000fff077e24 */ /* 0x000fe2000f8e00ff */
[----:B------:R-:W-:Y:S01]  /*1c60*/  F2FP.BF16.F32.PACK_AB R18, RZ, R18 ;  /* 0x00000012ff12723e */ /* 0x000fe200000010ff */
[----:B------:R-:W-:Y:S01]  /*1c70*/  IMAD.U32 R13, RZ, RZ, UR15 ;  /* 0x0000000fff0d7e24 */ /* 0x000fe2000f8e00ff */
[----:B------:R-:W-:Y:S01]  /*1c80*/  F2FP.BF16.F32.PACK_AB R2, RZ, R2 ;  /* 0x00000002ff02723e */ /* 0x000fe200000010ff */
[----:B------:R-:W-:-:S04]  /*1c90*/  IMAD.WIDE.U32 R24, R3, 0x200, R24 ;  /* 0x0000020003187825 */ /* 0x000fc800078e0018 */
[----:B------:R-:W-:Y:S01]  /*1ca0*/  IMAD.WIDE.U32 R14, R7, 0x200, R14 ;  /* 0x00000200070e7825 */ /* 0x000fe200078e000e */
[----:B------:R-:W-:Y:S01]  /*1cb0*/  PRMT R7, R2, 0x7610, R7 ;  /* 0x0000761002077816 */ /* 0x000fe20000000007 */
[----:B------:R-:W-:Y:S02]  /*1cc0*/  STG.E.U16 desc[UR12][R24.64], R18 ;  /* 0x0000001218007986 */ /* 0x000fe4000c10150c */
[----:B------:R-:W-:Y:S02]  /*1cd0*/  IMAD.WIDE.U32 R10, R13, 0x200, R10 ;  /* 0x000002000d0a7825 */ /* 0x000fe400078e000a */
[----:B------:R0:W-:Y:S04]  /*1ce0*/  STG.E.U16 desc[UR12][R14.64], R7 ;  /* 0x000000070e007986 */ /* 0x0001e8000c10150c */
[----:B------:R-:W2:Y:S01]  /*1cf0*/  LDG.E.U16 R0, desc[UR12][R10.64] ;  /* 0x0000000c0a007981 */ /* 0x000ea2000c1e1500 */
[----:B------:R-:W-:-:S05]  /*1d00*/  IMAD.WIDE.U32 R8, R3, 0x200, R8 ;  /* 0x0000020003087825 */ /* 0x000fca00078e0008 */
[----:B------:R-:W3:Y:S01]  /*1d10*/  LDG.E.U16 R2, desc[UR12][R8.64] ;  /* 0x0000000c08027981 */ /* 0x000ee2000c1e1500 */
[----:B------:R-:W-:Y:S01]  /*1d20*/  IMAD.U32 R13, RZ, RZ, UR8 ;  /* 0x00000008ff0d7e24 */ /* 0x000fe2000f8e00ff */
[----:B------:R-:W-:Y:S01]  /*1d30*/  MOV R4, UR9 ;  /* 0x0000000900047c02 */ /* 0x000fe20008000f00 */
[----:B------:R-:W-:Y:S03]  /*1d40*/  BSSY.RECONVERGENT B2, `(.L_x_43) ;  /* 0x0000017000027945 */ /* 0x000fe60003800200 */
[----:B------:R-:W-:-:S04]  /*1d50*/  IADD3 R6, P1, P2, R13, UR8, R6 ;  /* 0x000000080d067c10 */ /* 0x000fc8000fa3e006 */
[----:B------:R-:W-:Y:S02]  /*1d60*/  IADD3.X R5, PT, PT, R4, UR9, R5, P1, P2 ;  /* 0x0000000904057c10 */ /* 0x000fe40008fe4405 */
[----:B--2---:R-:W-:-:S05]  /*1d70*/  SHF.L.U32 R0, R0, 0x10, RZ ;  /* 0x0000001000007819 */ /* 0x004fca00000006ff */
[----:B------:R-:W-:Y:S01]  /*1d80*/  FMUL R0, R0, -1.4426950216293334961 ;  /* 0xbfb8aa3b00007820 */ /* 0x000fe20000400000 */
[----:B---3--:R-:W-:-:S04]  /*1d90*/  IMAD.U32 R2, R2, 0x10000, RZ ;  /* 0x0001000002027824 */ /* 0x008fc800078e00ff */
[----:B------:R-:W-:-:S13]  /*1da0*/  FSETP.GEU.AND P0, PT, R0, -126, PT ;  /* 0xc2fc00000000780b */ /* 0x000fda0003f0e000 */
[----:B------:R-:W-:-:S04]  /*1db0*/  @!P0 FMUL R0, R0, 0.5 ;  /* 0x3f00000000008820 */ /* 0x000fc80000400000 */
[----:B------:R-:W1:Y:S02]  /*1dc0*/  MUFU.EX2 R3, R0 ;  /* 0x0000000000037308 */ /* 0x000e640000000800 */
[----:B-1----:R-:W-:-:S04]  /*1dd0*/  @!P0 FMUL R3, R3, R3 ;  /* 0x0000000303038220 */ /* 0x002fc80000400000 */
[----:B0-----:R-:W-:-:S04]  /*1de0*/  FADD R7, R3, 1 ;  /* 0x3f80000003077421 */ /* 0x001fc80000000000 */
        /* <DEDUP_REMOVED lines=8> */
.L_x_44:
[----:B------:R-:W0:Y:S02]  /*1e70*/  MUFU.RCP R18, R7 ;  /* 0x0000000700127308 */ /* 0x000e240000001000 */
[----:B0-----:R-:W-:-:S04]  /*1e80*/  FFMA R0, R7, R18, -1 ;  /* 0xbf80000007007423 */ /* 0x001fc80000000012 */
[----:B------:R-:W-:-:S04]  /*1e90*/  FADD.FTZ R3, -R0, -RZ ;  /* 0x800000ff00037221 */ /* 0x000fc80000010100 */
[----:B------:R-:W-:-:S07]  /*1ea0*/  FFMA R18, R18, R3, R18 ;  /* 0x0000000312127223 */ /* 0x000fce0000000012 */
.L_x_45:
[----:B------:R-:W-:Y:S05]  /*1eb0*/  BSYNC.RECONVERGENT B2 ;  /* 0x0000000000027941 */ /* 0x000fea0003800200 */
.L_x_43:
        /* <DEDUP_REMOVED lines=15> */
[----:B------:R-:W-:Y:S01]  /*1fb0*/  BSSY.RECONVERGENT B2, `(.L_x_46) ;  /* 0x0000015000027945 */ /* 0x000fe20003800200 */
        /* <DEDUP_REMOVED lines=16> */
.L_x_47:
[----:B------:R-:W0:Y:S02]  /*20c0*/  MUFU.RCP R18, R7 ;  /* 0x0000000700127308 */ /* 0x000e240000001000 */
[----:B0-----:R-:W-:-:S04]  /*20d0*/  FFMA R0, R7, R18, -1 ;  /* 0xbf80000007007423 */ /* 0x001fc80000000012 */
[----:B------:R-:W-:-:S04]  /*20e0*/  FADD.FTZ R3, -R0, -RZ ;  /* 0x800000ff00037221 */ /* 0x000fc80000010100 */
[----:B------:R-:W-:-:S07]  /*20f0*/  FFMA R18, R18, R3, R18 ;  /* 0x0000000312127223 */ /* 0x000fce0000000012 */
.L_x_48:
[----:B------:R-:W-:Y:S05]  /*2100*/  BSYNC.RECONVERGENT B2 ;  /* 0x0000000000027941 */ /* 0x000fea0003800200 */
.L_x_46:
[----:B------:R-:W-:Y:S02]  /*2110*/  IMAD.U32 R3, RZ, RZ, UR15 ;  /* 0x0000000fff037e24 */ /* 0x000fe4000f8e00ff */
[-C--:B------:R-:W-:Y:S01]  /*2120*/  FMUL R2, R2, R18.reuse ;  /* 0x0000001202027220 */ /* 0x080fe20000400000 */
[----:B------:R-:W-:Y:S01]  /*2130*/  IMAD.U32 R7, RZ, RZ, UR15 ;  /* 0x0000000fff077e24 */ /* 0x000fe2000f8e00ff */
[----:B------:R-:W-:Y:S01]  /*2140*/  F2FP.BF16.F32.PACK_AB R18, RZ, R18 ;  /* 0x00000012ff12723e */ /* 0x000fe200000010ff */
[----:B------:R-:W-:Y:S01]  /*2150*/  IMAD.WIDE.U32 R24, R3, 0x200, R24 ;  /* 0x0000020003187825 */ /* 0x000fe200078e0018 */
[----:B------:R-:W-:Y:S02]  /*2160*/  MOV R3, UR8 ;  /* 0x0000000800037c02 */ /* 0x000fe40008000f00 */
[----:B------:R-:W-:Y:S01]  /*2170*/  F2FP.BF16.F32.PACK_AB R2, RZ, R2 ;  /* 0x00000002ff02723e */ /* 0x000fe200000010ff */
[----:B------:R-:W-:Y:S01]  /*2180*/  IMAD.WIDE.U32 R14, R7, 0x200, R14 ;  /* 0x00000200070e7825 */ /* 0x000fe200078e000e */
[----:B------:R-:W-:Y:S01]  /*2190*/  IADD3 R6, P0, P1, R3, UR8, R6 ;  /* 0x0000000803067c10 */ /* 0x000fe2000f91e006 */
[----:B------:R0:W-:Y:S02]  /*21a0*/  STG.E.U16 desc[UR12][R24.64], R18 ;  /* 0x0000001218007986 */ /* 0x0001e4000c10150c */
[----:B------:R-:W-:-:S02]  /*21b0*/  IMAD.U32 R0, RZ, RZ, UR9 ;  /* 0x00000009ff007e24 */ /* 0x000fc4000f8e00ff */
[----:B------:R0:W-:Y:S03]  /*21c0*/  STG.E.U16 desc[UR12][R14.64], R2 ;  /* 0x000000020e007986 */ /* 0x0001e6000c10150c */
[----:B------:R-:W-:Y:S02]  /*21d0*/  IADD3.X R5, PT, PT, R0, UR9, R5, P0, P1 ;  /* 0x0000000900057c10 */ /* 0x000fe400087e2405 */
[----:B------:R-:W-:-:S04]  /*21e0*/  ISETP.GE.U32.AND P0, PT, R6, UR10, PT ;  /* 0x0000000a06007c0c */ /* 0x000fc8000bf06070 */
[----:B------:R-:W-:-:S13]  /*21f0*/  ISETP.GE.AND.EX P0, PT, R5, UR11, PT, P0 ;  /* 0x0000000b05007c0c */ /* 0x000fda000bf06300 */
[----:B0-----:R-:W-:Y:S05]  /*2200*/  @!P0 BRA `(.L_x_49) ;  /* 0xfffffff400788947 */ /* 0x001fea000383ffff */
[----:B------:R-:W-:Y:S05]  /*2210*/  BSYNC.RECONVERGENT B1 ;  /* 0x0000000000017941 */ /* 0x000fea0003800200 */
.L_x_36:
[----:B------:R-:W-:Y:S05]  /*2220*/  EXIT ;  /* 0x000000000000794d */ /* 0x000fea0003800000 */
        .weak           $__internal_0_$__cuda_sm20_div_u64
        .type           $__internal_0_$__cuda_sm20_div_u64,@function
        .size           $__internal_0_$__cuda_sm20_div_u64,($__internal_1_$__cuda_sm20_rcp_rn_f32_slowpath - $__internal_0_$__cuda_sm20_div_u64)
$__internal_0_$__cuda_sm20_div_u64:
[----:B------:R-:W-:Y:S01]  /*2230*/  UMOV UR4, UR8 ;  /* 0x0000000800047c82 */ /* 0x000fe20008000000 */
[----:B------:R-:W-:Y:S02]  /*2240*/  UMOV UR5, UR9 ;  /* 0x0000000900057c82 */ /* 0x000fe40008000000 */
[----:B------:R-:W0:Y:S08]  /*2250*/  I2F.U64.RP R7, UR4 ;  /* 0x0000000400077d12 */ /* 0x000e300008309000 */
[----:B0-----:R-:W0:Y:S02]  /*2260*/  MUFU.RCP R7, R7 ;  /* 0x0000000700077308 */ /* 0x001e240000001000 */
[----:B0-----:R-:W-:-:S06]  /*2270*/  VIADD R8, R7, 0x1ffffffe ;  /* 0x1ffffffe07087836 */ /* 0x001fcc0000000000 */
[----:B------:R-:W0:Y:S02]  /*2280*/  F2I.U64.TRUNC R8, R8 ;  /* 0x0000000800087311 */ /* 0x000e24000020d800 */
[----:B0-----:R-:W-:-:S04]  /*2290*/  IMAD.WIDE.U32 R10, R8, UR8, RZ ;  /* 0x00000008080a7c25 */ /* 0x001fc8000f8e00ff */
[----:B------:R-:W-:Y:S01]  /*22a0*/  IMAD R11, R8, UR9, R11 ;  /* 0x00000009080b7c24 */ /* 0x000fe2000f8e020b */
[----:B------:R-:W-:-:S03]  /*22b0*/  IADD3 R13, P0, PT, RZ, -R10, RZ ;  /* 0x8000000aff0d7210 */ /* 0x000fc60007f1e0ff */
[----:B------:R-:W-:Y:S02]  /*22c0*/  IMAD R11, R9, UR8, R11 ;  /* 0x00000008090b7c24 */ /* 0x000fe4000f8e020b */
[----:B------:R-:W-:-:S03]  /*22d0*/  IMAD.HI.U32 R10, R8, R13, RZ ;  /* 0x0000000d080a7227 */ /* 0x000fc600078e00ff */
[----:B------:R-:W-:Y:S01]  /*22e0*/  IADD3.X R15, PT, PT, RZ, ~R11, RZ, P0, !PT ;  /* 0x8000000bff0f7210 */ /* 0x000fe200007fe4ff */
[----:B------:R-:W-:-:S04]  /*22f0*/  IMAD.MOV.U32 R11, RZ, RZ, R8 ;  /* 0x000000ffff0b7224 */ /* 0x000fc800078e0008 */
[----:B------:R-:W-:-:S04]  /*2300*/  IMAD.WIDE.U32 R10, P0, R8, R15, R10 ;  /* 0x0000000f080a7225 */ /* 0x000fc8000780000a */
[C---:B------:R-:W-:Y:S02]  /*2310*/  IMAD R17, R9.reuse, R15, RZ ;  /* 0x0000000f09117224 */ /* 0x040fe400078e02ff */
[----:B------:R-:W-:-:S04]  /*2320*/  IMAD.HI.U32 R10, P1, R9, R13, R10 ;  /* 0x0000000d090a7227 */ /* 0x000fc8000782000a */
[----:B------:R-:W-:Y:S01]  /*2330*/  IMAD.HI.U32 R7, R9, R15, RZ ;  /* 0x0000000f09077227 */ /* 0x000fe200078e00ff */
[----:B------:R-:W-:-:S03]  /*2340*/  IADD3 R11, P2, PT, R17, R10, RZ ;  /* 0x0000000a110b7210 */ /* 0x000fc60007f5e0ff */
[----:B------:R-:W-:Y:S02]  /*2350*/  IMAD.X R7, R7, 0x1, R9, P0 ;  /* 0x0000000107077824 */ /* 0x000fe400000e0609 */
[----:B------:R-:W-:-:S03]  /*2360*/  IMAD.WIDE.U32 R8, R11, UR8, RZ ;  /* 0x000000080b087c25 */ /* 0x000fc6000f8e00ff */
[----:B------:R-:W-:Y:S01]  /*2370*/  IADD3.X R7, PT, PT, RZ, RZ, R7, P2, P1 ;  /* 0x000000ffff077210 */ /* 0x000fe200017e2407 */
[----:B------:R-:W-:Y:S01]  /*2380*/  IMAD R10, R11, UR9, R9 ;  /* 0x000000090b0a7c24 */ /* 0x000fe2000f8e0209 */
[----:B------:R-:W-:-:S03]  /*2390*/  IADD3 R9, P0, PT, RZ, -R8, RZ ;  /* 0x80000008ff097210 */ /* 0x000fc60007f1e0ff */
[----:B------:R-:W-:Y:S02]  /*23a0*/  IMAD R8, R7, UR8, R10 ;  /* 0x0000000807087c24 */ /* 0x000fe4000f8e020a */
[----:B------:R-:W-:-:S03]  /*23b0*/  IMAD.HI.U32 R10, R11, R9, RZ ;  /* 0x000000090b0a7227 */ /* 0x000fc600078e00ff */
[----:B------:R-:W-:-:S05]  /*23c0*/  IADD3.X R8, PT, PT, RZ, ~R8, RZ, P0, !PT ;  /* 0x80000008ff087210 */ /* 0x000fca00007fe4ff */
[----:B------:R-:W-:-:S04]  /*23d0*/  IMAD.WIDE.U32 R10, P0, R11, R8, R10 ;  /* 0x000000080b0a7225 */ /* 0x000fc8000780000a */
[C---:B------:R-:W-:Y:S02]  /*23e0*/  IMAD R12, R7.reuse, R8, RZ ;  /* 0x00000008070c7224 */ /* 0x040fe400078e02ff */
[----:B------:R-:W-:-:S04]  /*23f0*/  IMAD.HI.U32 R11, P1, R7, R9, R10 ;  /* 0x00000009070b7227 */ /* 0x000fc8000782000a */
[----:B------:R-:W-:Y:S01]  /*2400*/  IMAD.HI.U32 R8, R7, R8, RZ ;  /* 0x0000000807087227 */ /* 0x000fe200078e00ff */
[----:B------:R-:W-:-:S03]  /*2410*/  IADD3 R11, P2, PT, R12, R11, RZ ;  /* 0x0000000b0c0b7210 */ /* 0x000fc60007f5e0ff */
[----:B------:R-:W-:Y:S02]  /*2420*/  IMAD.X R7, R8, 0x1, R7, P0 ;  /* 0x0000000108077824 */ /* 0x000fe400000e0607 */
[----:B------:R-:W-:-:S03]  /*2430*/  IMAD.HI.U32 R8, R11, R0, RZ ;  /* 0x000000000b087227 */ /* 0x000fc600078e00ff */
[----:B------:R-:W-:Y:S01]  /*2440*/  IADD3.X R7, PT, PT, RZ, RZ, R7, P2, P1 ;  /* 0x000000ffff077210 */ /* 0x000fe200017e2407 */
[----:B------:R-:W-:Y:S02]  /*2450*/  IMAD.MOV.U32 R9, RZ, RZ, RZ ;  /* 0x000000ffff097224 */ /* 0x000fe400078e00ff */
[----:B------:R-:W-:-:S04]  /*2460*/  IMAD.WIDE.U32 R8, R11, R3, R8 ;  /* 0x000000030b087225 */ /* 0x000fc800078e0008 */
[C---:B------:R-:W-:Y:S02]  /*2470*/  IMAD R11, R7.reuse, R3, RZ ;  /* 0x00000003070b7224 */ /* 0x040fe400078e02ff */
[----:B------:R-:W-:-:S04]  /*2480*/  IMAD.HI.U32 R8, P0, R7, R0, R8 ;  /* 0x0000000007087227 */ /* 0x000fc80007800008 */
[----:B------:R-:W-:Y:S01]  /*2490*/  IMAD.HI.U32 R7, R7, R3, RZ ;  /* 0x0000000307077227 */ /* 0x000fe200078e00ff */
[----:B------:R-:W-:-:S04]  /*24a0*/  IADD3 R11, P1, PT, R11, R8, RZ ;  /* 0x000000080b0b7210 */ /* 0x000fc80007f3e0ff */
[----:B------:R-:W-:Y:S01]  /*24b0*/  IADD3.X R7, PT, PT, R7, RZ, RZ, P0, !PT ;  /* 0x000000ff07077210 */ /* 0x000fe200007fe4ff */
[----:B------:R-:W-:-:S04]  /*24c0*/  IMAD.WIDE.U32 R8, R11, UR8, RZ ;  /* 0x000000080b087c25 */ /* 0x000fc8000f8e00ff */
[----:B------:R-:W-:Y:S01]  /*24d0*/  IMAD.X R7, RZ, RZ, R7, P1 ;  /* 0x000000ffff077224 */ /* 0x000fe200008e0607 */
[----:B------:R-:W-:Y:S01]  /*24e0*/  IADD3 R12, P1, PT, -R8, R0, RZ ;  /* 0x00000000080c7210 */ /* 0x000fe20007f3e1ff */
[----:B------:R-:W-:-:S03]  /*24f0*/  IMAD R10, R11, UR9, R9 ;  /* 0x000000090b0a7c24 */ /* 0x000fc6000f8e0209 */
[----:B------:R-:W-:Y:S01]  /*2500*/  ISETP.GE.U32.AND P0, PT, R12, UR8, PT ;  /* 0x000000080c007c0c */ /* 0x000fe2000bf06070 */
[----:B------:R-:W-:-:S04]  /*2510*/  IMAD R10, R7, UR8, R10 ;  /* 0x00000008070a7c24 */ /* 0x000fc8000f8e020a */
[----:B------:R-:W-:Y:S01]  /*2520*/  IMAD.X R10, R3, 0x1, ~R10, P1 ;  /* 0x00000001030a7824 */ /* 0x000fe200008e0e0a */
[----:B------:R-:W-:Y:S02]  /*2530*/  IADD3 R0, P1, PT, R11, 0x1, RZ ;  /* 0x000000010b007810 */ /* 0x000fe40007f3e0ff */
[----:B------:R-:W-:Y:S02]  /*2540*/  IADD3 R3, P2, PT, R12, -UR8, RZ ;  /* 0x800000080c037c10 */ /* 0x000fe4000ff5e0ff */
[----:B------:R-:W-:Y:S02]  /*2550*/  ISETP.GE.U32.AND.EX P0, PT, R10, UR9, PT, P0 ;  /* 0x000000090a007c0c */ /* 0x000fe4000bf06100 */
[----:B------:R-:W-:Y:S02]  /*2560*/  IADD3.X R8, PT, PT, RZ, R7, RZ, P1, !PT ;  /* 0x00000007ff087210 */ /* 0x000fe40000ffe4ff */
[----:B------:R-:W-:Y:S02]  /*2570*/  SEL R11, R0, R11, P0 ;  /* 0x0000000b000b7207 */ /* 0x000fe40000000000 */
[----:B------:R-:W-:-:S02]  /*2580*/  IADD3.X R9, PT, PT, R10, ~UR9, RZ, P2, !PT ;  /* 0x800000090a097c10 */ /* 0x000fc400097fe4ff */
[----:B------:R-:W-:Y:S02]  /*2590*/  SEL R3, R3, R12, P0 ;  /* 0x0000000c03037207 */ /* 0x000fe40000000000 */
[----:B------:R-:W-:Y:S02]  /*25a0*/  SEL R8, R8, R7, P0 ;  /* 0x0000000708087207 */ /* 0x000fe40000000000 */
[----:B------:R-:W-:Y:S02]  /*25b0*/  IADD3 R0, P2, PT, R11, 0x1, RZ ;  /* 0x000000010b007810 */ /* 0x000fe40007f5e0ff */
[----:B------:R-:W-:Y:S02]  /*25c0*/  SEL R9, R9, R10, P0 ;  /* 0x0000000a09097207 */ /* 0x000fe40000000000 */
[----:B------:R-:W-:Y:S01]  /*25d0*/  ISETP.GE.U32.AND P0, PT, R3, UR8, PT ;  /* 0x0000000803007c0c */ /* 0x000fe2000bf06070 */
[----:B------:R-:W-:Y:S01]  /*25e0*/  IMAD.X R7, RZ, RZ, R8, P2 ;  /* 0x000000ffff077224 */ /* 0x000fe200010e0608 */
[----:B------:R-:W-:Y:S01]  /*25f0*/  ISETP.NE.U32.AND P1, PT, RZ, UR8, PT ;  /* 0x00000008ff007c0c */ /* 0x000fe2000bf25070 */
[----:B------:R-:W-:Y:S01]  /*2600*/  IMAD.MOV.U32 R3, RZ, RZ, 0x0 ;  /* 0x00000000ff037424 */ /* 0x000fe200078e00ff */
[----:B------:R-:W-:-:S02]  /*2610*/  ISETP.GE.U32.AND.EX P0, PT, R9, UR9, PT, P0 ;  /* 0x0000000909007c0c */ /* 0x000fc4000bf06100 */
[----:B------:R-:W-:Y:S02]  /*2620*/  ISETP.NE.AND.EX P1, PT, RZ, UR9, PT, P1 ;  /* 0x00000009ff007c0c */ /* 0x000fe4000bf25310 */
[----:B------:R-:W-:Y:S02]  /*2630*/  SEL R0, R0, R11, P0 ;  /* 0x0000000b00007207 */ /* 0x000fe40000000000 */
[----:B------:R-:W-:Y:S02]  /*2640*/  SEL R7, R7, R8, P0 ;  /* 0x0000000807077207 */ /* 0x000fe40000000000 */
[----:B------:R-:W-:Y:S02]  /*2650*/  SEL R0, R0, 0xffffffff, P1 ;  /* 0xffffffff00007807 */ /* 0x000fe40000800000 */
[----:B------:R-:W-:Y:S01]  /*2660*/  SEL R7, R7, 0xffffffff, P1 ;  /* 0xffffffff07077807 */ /* 0x000fe20000800000 */
[----:B------:R-:W-:Y:S06]  /*2670*/  RET.REL.NODEC R2 `(_ZN4nmoe18g1_gate_fwd_kernelILi256EEEvPK13__nv_bfloat16S3_PS1_S4_l) ;  /* 0xffffffd802607950 */ /* 0x000fec0003c3ffff */
        .weak           $__internal_1_$__cuda_sm20_rcp_rn_f32_slowpath
        .type           $__internal_1_$__cuda_sm20_rcp_rn_f32_slowpath,@function
        .size           $__internal_1_$__cuda_sm20_rcp_rn_f32_slowpath,(.L_x_56 - $__internal_1_$__cuda_sm20_rcp_rn_f32_slowpath)
$__internal_1_$__cuda_sm20_rcp_rn_f32_slowpath:
[----:B------:R-:W-:Y:S01]  /*2680*/  SHF.L.U32 R16, R0, 0x1, RZ ;  /* 0x0000000100107819 */ /* 0x000fe200000006ff */
[----:B------:R-:W-:Y:S03]  /*2690*/  BSSY.RECONVERGENT B0, `(.L_x_50) ;  /* 0x0000030000007945 */ /* 0x000fe60003800200 */
[----:B------:R-:W-:-:S04]  /*26a0*/  SHF.R.U32.HI R16, RZ, 0x18, R16 ;  /* 0x00000018ff107819 */ /* 0x000fc80000011610 */
[----:B------:R-:W-:-:S13]  /*26b0*/  ISETP.NE.U32.AND P0, PT, R16, RZ, PT ;  /* 0x000000ff1000720c */ /* 0x000fda0003f05070 */
[----:B------:R-:W-:Y:S05]  /*26c0*/  @P0 BRA `(.L_x_51) ;  /* 0x0000000000280947 */ /* 0x000fea0003800000 */
[----:B------:R-:W-:-:S05]  /*26d0*/  IMAD.SHL.U32 R16, R0, 0x2, RZ ;  /* 0x0000000200107824 */ /* 0x000fca00078e00ff */
[----:B------:R-:W-:-:S13]  /*26e0*/  ISETP.NE.AND P0, PT, R16, RZ, PT ;  /* 0x000000ff1000720c */ /* 0x000fda0003f05270 */
[----:B------:R-:W-:Y:S01]  /*26f0*/  @P0 FFMA R19, R0, 1.84467440737095516160e+19, RZ ;  /* 0x5f80000000130823 */ /* 0x000fe200000000ff */
[----:B------:R-:W-:Y:S08]  /*2700*/  @!P0 MUFU.RCP R18, R0 ;  /* 0x0000000000128308 */ /* 0x000ff00000001000 */
[----:B------:R-:W0:Y:S02]  /*2710*/  @P0 MUFU.RCP R16, R19 ;  /* 0x0000001300100308 */ /* 0x000e240000001000 */
[----:B0-----:R-:W-:-:S04]  /*2720*/  @P0 FFMA R21, R19, R16, -1 ;  /* 0xbf80000013150423 */ /* 0x001fc80000000010 */
[----:B------:R-:W-:-:S04]  /*2730*/  @P0 FADD.FTZ R21, -R21, -RZ ;  /* 0x800000ff15150221 */ /* 0x000fc80000010100 */
[----:B------:R-:W-:-:S04]  /*2740*/  @P0 FFMA R21, R16, R21, R16 ;  /* 0x0000001510150223 */ /* 0x000fc80000000010 */
[----:B------:R-:W-:Y:S01]  /*2750*/  @P0 FFMA R18, R21, 1.84467440737095516160e+19, RZ ;  /* 0x5f80000015120823 */ /* 0x000fe200000000ff */
[----:B------:R-:W-:Y:S06]  /*2760*/  BRA `(.L_x_52) ;  /* 0x0000000000887947 */ /* 0x000fec0003800000 */
.L_x_51:
[----:B------:R-:W-:-:S05]  /*2770*/  VIADD R18, R16, 0xffffff03 ;  /* 0xffffff0310127836 */ /* 0x000fca0000000000 */
[----:B------:R-:W-:-:S13]  /*2780*/  ISETP.GT.U32.AND P0, PT, R18, 0x1, PT ;  /* 0x000000011200780c */ /* 0x000fda0003f04070 */
[----:B------:R-:W-:Y:S05]  /*2790*/  @P0 BRA `(.L_x_53) ;  /* 0x0000000000780947 */ /* 0x000fea0003800000 */
[----:B------:R-:W-:Y:S01]  /*27a0*/  LOP3.LUT R29, R0, 0x7fffff, RZ, 0xc0, !PT ;  /* 0x007fffff001d7812 */ /* 0x000fe200078ec0ff */
[----:B------:R-:W-:-:S03]  /*27b0*/  HFMA2 R21, -RZ, RZ, 0, 1.78813934326171875e-07 ;  /* 0x00000003ff157431 */ /* 0x000fc600000001ff */
[----:B------:R-:W-:-:S04]  /*27c0*/  LOP3.LUT R29, R29, 0x3f800000, RZ, 0xfc, !PT ;  /* 0x3f8000001d1d7812 */ /* 0x000fc800078efcff */
[----:B------:R-:W0:Y:S01]  /*27d0*/  MUFU.RCP R20, R29 ;  /* 0x0000001d00147308 */ /* 0x000e220000001000 */
[----:B------:R-:W-:Y:S01]  /*27e0*/  SHF.L.U32 R21, R21, R18, RZ ;  /* 0x0000001215157219 */ /* 0x000fe200000006ff */
[----:B0-----:R-:W-:-:S04]  /*27f0*/  FFMA R23, R29, R20, -1 ;  /* 0xbf8000001d177423 */ /* 0x001fc80000000014 */
[----:B------:R-:W-:-:S04]  /*2800*/  FADD.FTZ R23, -R23, -RZ ;  /* 0x800000ff17177221 */ /* 0x000fc80000010100 */
[CCC-:B------:R-:W-:Y:S01]  /*2810*/  FFMA.RM R19, R20.reuse, R23.reuse, R20.reuse ;  /* 0x0000001714137223 */ /* 0x1c0fe20000004014 */
[----:B------:R-:W-:-:S04]  /*2820*/  FFMA.RP R20, R20, R23, R20 ;  /* 0x0000001714147223 */ /* 0x000fc80000008014 */
[C---:B------:R-:W-:Y:S02]  /*2830*/  LOP3.LUT R22, R19.reuse, 0x7fffff, RZ, 0xc0, !PT ;  /* 0x007fffff13167812 */ /* 0x040fe400078ec0ff */
[----:B------:R-:W-:Y:S02]  /*2840*/  FSETP.NEU.FTZ.AND P0, PT, R19, R20, PT ;  /* 0x000000141300720b */ /* 0x000fe40003f1d000 */
[----:B------:R-:W-:Y:S02]  /*2850*/  LOP3.LUT R22, R22, 0x800000, RZ, 0xfc, !PT ;  /* 0x0080000016167812 */ /* 0x000fe400078efcff */
[----:B------:R-:W-:Y:S02]  /*2860*/  SEL R19, RZ, 0xffffffff, !P0 ;  /* 0xffffffffff137807 */ /* 0x000fe40004000000 */
[----:B------:R-:W-:-:S03]  /*2870*/  LOP3.LUT R21, R21, R22, RZ, 0xc0, !PT ;  /* 0x0000001615157212 */ /* 0x000fc600078ec0ff */
[----:B------:R-:W-:Y:S01]  /*2880*/  IMAD.MOV R19, RZ, RZ, -R19 ;  /* 0x000000ffff137224 */ /* 0x000fe200078e0a13 */
[----:B------:R-:W-:-:S04]  /*2890*/  SHF.R.U32.HI R21, RZ, R18, R21 ;  /* 0x00000012ff157219 */ /* 0x000fc80000011615 */
[----:B------:R-:W-:Y:S02]  /*28a0*/  LOP3.LUT P1, RZ, R19, R18, R22, 0xf8, !PT ;  /* 0x0000001213ff7212 */ /* 0x000fe4000782f816 */
[C---:B------:R-:W-:Y:S02]  /*28b0*/  LOP3.LUT P0, RZ, R21.reuse, 0x1, RZ, 0xc0, !PT ;  /* 0x0000000115ff7812 */ /* 0x040fe4000780c0ff */
[----:B------:R-:W-:Y:S02]  /*28c0*/  LOP3.LUT P2, RZ, R21, 0x2, RZ, 0xc0, !PT ;  /* 0x0000000215ff7812 */ /* 0x000fe4000784c0ff */
[----:B------:R-:W-:Y:S02]  /*28d0*/  IADD3 R19, PT, PT, R16, -0xfc, RZ ;  /* 0xffffff0410137810 */ /* 0x000fe40007ffe0ff */
[----:B------:R-:W-:Y:S02]  /*28e0*/  PLOP3.LUT P0, PT, P0, P1, P2, 0xe0, 0x0 ;  /* 0x000000000000781c */ /* 0x000fe40000703c20 */
[----:B------:R-:W-:-:S02]  /*28f0*/  LOP3.LUT P1, RZ, R0, 0x7fffff, RZ, 0xc0, !PT ;  /* 0x007fffff00ff7812 */ /* 0x000fc4000782c0ff */
[----:B------:R-:W-:Y:S02]  /*2900*/  SEL R18, RZ, 0x1, !P0 ;  /* 0x00000001ff127807 */ /* 0x000fe40004000000 */
[----:B------:R-:W-:-:S03]  /*2910*/  SHF.R.U32.HI R19, RZ, R19, R22 ;  /* 0x00000013ff137219 */ /* 0x000fc60000011616 */
[----:B------:R-:W-:-:S05]  /*2920*/  IMAD.MOV R18, RZ, RZ, -R18 ;  /* 0x000000ffff127224 */ /* 0x000fca00078e0a12 */
[----:B------:R-:W-:-:S13]  /*2930*/  ISETP.GE.AND P0, PT, R18, RZ, PT ;  /* 0x000000ff1200720c */ /* 0x000fda0003f06270 */
[----:B------:R-:W-:-:S04]  /*2940*/  @!P0 VIADD R19, R19, 0x1 ;  /* 0x0000000113138836 */ /* 0x000fc80000000000 */
[----:B------:R-:W-:-:S05]  /*2950*/  @!P1 IMAD.SHL.U32 R19, R19, 0x2, RZ ;  /* 0x0000000213139824 */ /* 0x000fca00078e00ff */
[----:B------:R-:W-:Y:S01]  /*2960*/  LOP3.LUT R18, R19, 0x80000000, R0, 0xf8, !PT ;  /* 0x8000000013127812 */ /* 0x000fe200078ef800 */
[----:B------:R-:W-:Y:S06]  /*2970*/  BRA `(.L_x_52) ;  /* 0x0000000000047947 */ /* 0x000fec0003800000 */
.L_x_53:
[----:B------:R0:W1:Y:S02]  /*2980*/  MUFU.RCP R18, R0 ;  /* 0x0000000000127308 */ /* 0x0000640000001000 */
.L_x_52:
[----:B------:R-:W-:Y:S05]  /*2990*/  BSYNC.RECONVERGENT B0 ;  /* 0x0000000000007941 */ /* 0x000fea0003800200 */
.L_x_50:
[----:B------:R-:W-:Y:S01]  /*29a0*/  MOV R20, R12 ;  /* 0x0000000c00147202 */ /* 0x000fe20000000f00 */
[----:B------:R-:W-:-:S04]  /*29b0*/  IMAD.MOV.U32 R21, RZ, RZ, 0x0 ;  /* 0x00000000ff157424 */ /* 0x000fc800078e00ff */
[----:B01----:R-:W-:Y:S05]  /*29c0*/  RET.REL.NODEC R20 `(_ZN4nmoe18g1_gate_fwd_kernelILi256EEEvPK13__nv_bfloat16S3_PS1_S4_l) ;  /* 0xffffffd4148c7950 */ /* 0x003fea0003c3ffff */
.L_x_54:
[----:B------:R-:W-:-:S00]  /*29d0*/  BRA `(.L_x_54) ;  /* 0xfffffffc00fc7947 */ /* 0x000fc0000383ffff */
[----:B------:R-:W-:-:S00]  /*29e0*/  NOP ;  /* 0x0000000000007918 */ /* 0x000fc00000000000 */
        /* <DEDUP_REMOVED lines=9> */
.L_x_56:


//--------------------- .nv.shared.reserved.0     --------------------------
	.section	.nv.shared.reserved.0,"aw",@nobits
	.weak		__nv_reservedSMEM_offset_0_alias
	.size		__nv_reservedSMEM_offset_0_alias, 0, 64
	.other		__nv_reservedSMEM_offset_0_alias,@"STO_CUDA_RESERVED_SHARED STV_DEFAULT"
__nv_reservedSMEM_offset_0_alias:
	.zero		0
	.zero		64


//--------------------- .nv.constant0._ZN4nmoe18g1_gate_fwd_kernelILi256EEEvPK13__nv_bfloat16S3_PS1_S4_l --------------------------
	.section	.nv.constant0._ZN4nmoe18g1_gate_fwd_kernelILi256EEEvPK13__nv_bfloat16S3_PS1_S4_l,"a",@progbits
	.sectionflags	@""
	.align	4
.nv.constant0._ZN4nmoe18g1_gate_fwd_kernelILi256EEEvPK13__nv_bfloat16S3_PS1_S4_l:
	.zero		936


//--------------------- SYMBOLS --------------------------

	.type		.nv.reservedSmem.offset0,@object
	.size		.nv.reservedSmem.offset0,0x4
